//
// Generated by NVIDIA NVVM Compiler
//
// Compiler Build ID: CL-36424714
// Cuda compilation tools, release 13.0, V13.0.88
// Based on NVVM 20.0.0
//

.version 9.0
.target sm_100
.address_size 64

	// .globl	_Z15cuda_gaussian1dIfEvPT_S1_S1_llll

.visible .entry _Z15cuda_gaussian1dIfEvPT_S1_S1_llll(
	.param .u64 .ptr .align 1 _Z15cuda_gaussian1dIfEvPT_S1_S1_llll_param_0,
	.param .u64 .ptr .align 1 _Z15cuda_gaussian1dIfEvPT_S1_S1_llll_param_1,
	.param .u64 .ptr .align 1 _Z15cuda_gaussian1dIfEvPT_S1_S1_llll_param_2,
	.param .u64 _Z15cuda_gaussian1dIfEvPT_S1_S1_llll_param_3,
	.param .u64 _Z15cuda_gaussian1dIfEvPT_S1_S1_llll_param_4,
	.param .u64 _Z15cuda_gaussian1dIfEvPT_S1_S1_llll_param_5,
	.param .u64 _Z15cuda_gaussian1dIfEvPT_S1_S1_llll_param_6
)
{
	.reg .pred 	%p<13>;
	.reg .b32 	%r<10>;
	.reg .b32 	%f<100>;
	.reg .b64 	%rd<69>;

	ld.param.u64 	%rd37, [_Z15cuda_gaussian1dIfEvPT_S1_S1_llll_param_0];
	ld.param.u64 	%rd38, [_Z15cuda_gaussian1dIfEvPT_S1_S1_llll_param_1];
	ld.param.u64 	%rd33, [_Z15cuda_gaussian1dIfEvPT_S1_S1_llll_param_2];
	ld.param.u64 	%rd39, [_Z15cuda_gaussian1dIfEvPT_S1_S1_llll_param_3];
	ld.param.u64 	%rd34, [_Z15cuda_gaussian1dIfEvPT_S1_S1_llll_param_4];
	ld.param.u64 	%rd35, [_Z15cuda_gaussian1dIfEvPT_S1_S1_llll_param_5];
	ld.param.u64 	%rd36, [_Z15cuda_gaussian1dIfEvPT_S1_S1_llll_param_6];
	cvta.to.global.u64 	%rd1, %rd38;
	cvta.to.global.u64 	%rd2, %rd37;
	mov.u32 	%r1, %ntid.x;
	mov.u32 	%r2, %ctaid.x;
	mov.u32 	%r3, %tid.x;
	mad.lo.s32 	%r4, %r1, %r2, %r3;
	cvt.u64.u32 	%rd3, %r4;
	mov.u32 	%r5, %ntid.y;
	mov.u32 	%r6, %ctaid.y;
	mov.u32 	%r7, %tid.y;
	mad.lo.s32 	%r8, %r5, %r6, %r7;
	cvt.u64.u32 	%rd4, %r8;
	setp.le.s64 	%p1, %rd39, %rd4;
	setp.le.s64 	%p2, %rd34, %rd3;
	or.pred  	%p3, %p1, %p2;
	@%p3 bra 	$L__BB0_14;
	cvta.to.global.u64 	%rd40, %rd33;
	mad.lo.s64 	%rd41, %rd34, %rd4, %rd3;
	shl.b64 	%rd42, %rd41, 2;
	add.s64 	%rd5, %rd40, %rd42;
	mov.b32 	%r9, 0;
	st.global.u32 	[%rd5], %r9;
	setp.lt.s64 	%p4, %rd36, 1;
	@%p4 bra 	$L__BB0_14;
	mul.lo.s64 	%rd6, %rd35, %rd4;
	add.s64 	%rd7, %rd6, %rd3;
	and.b64  	%rd8, %rd36, 15;
	setp.lt.u64 	%p5, %rd36, 16;
	mov.b64 	%rd64, 0;
	mov.f32 	%f96, 0f00000000;
	@%p5 bra 	$L__BB0_5;
	and.b64  	%rd64, %rd36, 9223372036854775792;
	shl.b64 	%rd44, %rd7, 2;
	add.s64 	%rd45, %rd44, %rd2;
	add.s64 	%rd61, %rd45, 32;
	add.s64 	%rd60, %rd1, 32;
	mov.f32 	%f96, 0f00000000;
	mov.u64 	%rd62, %rd64;
$L__BB0_4:
	.pragma "nounroll";
	ld.global.f32 	%f12, [%rd61+-32];
	ld.global.f32 	%f13, [%rd60+-32];
	fma.rn.f32 	%f14, %f12, %f13, %f96;
	st.global.f32 	[%rd5], %f14;
	ld.global.f32 	%f15, [%rd61+-28];
	ld.global.f32 	%f16, [%rd60+-28];
	fma.rn.f32 	%f17, %f15, %f16, %f14;
	st.global.f32 	[%rd5], %f17;
	ld.global.f32 	%f18, [%rd61+-24];
	ld.global.f32 	%f19, [%rd60+-24];
	fma.rn.f32 	%f20, %f18, %f19, %f17;
	st.global.f32 	[%rd5], %f20;
	ld.global.f32 	%f21, [%rd61+-20];
	ld.global.f32 	%f22, [%rd60+-20];
	fma.rn.f32 	%f23, %f21, %f22, %f20;
	st.global.f32 	[%rd5], %f23;
	ld.global.f32 	%f24, [%rd61+-16];
	ld.global.f32 	%f25, [%rd60+-16];
	fma.rn.f32 	%f26, %f24, %f25, %f23;
	st.global.f32 	[%rd5], %f26;
	ld.global.f32 	%f27, [%rd61+-12];
	ld.global.f32 	%f28, [%rd60+-12];
	fma.rn.f32 	%f29, %f27, %f28, %f26;
	st.global.f32 	[%rd5], %f29;
	ld.global.f32 	%f30, [%rd61+-8];
	ld.global.f32 	%f31, [%rd60+-8];
	fma.rn.f32 	%f32, %f30, %f31, %f29;
	st.global.f32 	[%rd5], %f32;
	ld.global.f32 	%f33, [%rd61+-4];
	ld.global.f32 	%f34, [%rd60+-4];
	fma.rn.f32 	%f35, %f33, %f34, %f32;
	st.global.f32 	[%rd5], %f35;
	ld.global.f32 	%f36, [%rd61];
	ld.global.f32 	%f37, [%rd60];
	fma.rn.f32 	%f38, %f36, %f37, %f35;
	st.global.f32 	[%rd5], %f38;
	ld.global.f32 	%f39, [%rd61+4];
	ld.global.f32 	%f40, [%rd60+4];
	fma.rn.f32 	%f41, %f39, %f40, %f38;
	st.global.f32 	[%rd5], %f41;
	ld.global.f32 	%f42, [%rd61+8];
	ld.global.f32 	%f43, [%rd60+8];
	fma.rn.f32 	%f44, %f42, %f43, %f41;
	st.global.f32 	[%rd5], %f44;
	ld.global.f32 	%f45, [%rd61+12];
	ld.global.f32 	%f46, [%rd60+12];
	fma.rn.f32 	%f47, %f45, %f46, %f44;
	st.global.f32 	[%rd5], %f47;
	ld.global.f32 	%f48, [%rd61+16];
	ld.global.f32 	%f49, [%rd60+16];
	fma.rn.f32 	%f50, %f48, %f49, %f47;
	st.global.f32 	[%rd5], %f50;
	ld.global.f32 	%f51, [%rd61+20];
	ld.global.f32 	%f52, [%rd60+20];
	fma.rn.f32 	%f53, %f51, %f52, %f50;
	st.global.f32 	[%rd5], %f53;
	ld.global.f32 	%f54, [%rd61+24];
	ld.global.f32 	%f55, [%rd60+24];
	fma.rn.f32 	%f56, %f54, %f55, %f53;
	st.global.f32 	[%rd5], %f56;
	ld.global.f32 	%f57, [%rd61+28];
	ld.global.f32 	%f58, [%rd60+28];
	fma.rn.f32 	%f96, %f57, %f58, %f56;
	st.global.f32 	[%rd5], %f96;
	add.s64 	%rd62, %rd62, -16;
	add.s64 	%rd61, %rd61, 64;
	add.s64 	%rd60, %rd60, 64;
	setp.ne.s64 	%p6, %rd62, 0;
	@%p6 bra 	$L__BB0_4;
$L__BB0_5:
	setp.eq.s64 	%p7, %rd8, 0;
	@%p7 bra 	$L__BB0_14;
	and.b64  	%rd19, %rd36, 7;
	setp.lt.u64 	%p8, %rd8, 8;
	@%p8 bra 	$L__BB0_8;
	add.s64 	%rd46, %rd7, %rd64;
	shl.b64 	%rd47, %rd46, 2;
	add.s64 	%rd48, %rd2, %rd47;
	ld.global.f32 	%f59, [%rd48];
	shl.b64 	%rd49, %rd64, 2;
	add.s64 	%rd50, %rd1, %rd49;
	ld.global.f32 	%f60, [%rd50];
	fma.rn.f32 	%f61, %f59, %f60, %f96;
	st.global.f32 	[%rd5], %f61;
	ld.global.f32 	%f62, [%rd48+4];
	ld.global.f32 	%f63, [%rd50+4];
	fma.rn.f32 	%f64, %f62, %f63, %f61;
	st.global.f32 	[%rd5], %f64;
	ld.global.f32 	%f65, [%rd48+8];
	ld.global.f32 	%f66, [%rd50+8];
	fma.rn.f32 	%f67, %f65, %f66, %f64;
	st.global.f32 	[%rd5], %f67;
	ld.global.f32 	%f68, [%rd48+12];
	ld.global.f32 	%f69, [%rd50+12];
	fma.rn.f32 	%f70, %f68, %f69, %f67;
	st.global.f32 	[%rd5], %f70;
	ld.global.f32 	%f71, [%rd48+16];
	ld.global.f32 	%f72, [%rd50+16];
	fma.rn.f32 	%f73, %f71, %f72, %f70;
	st.global.f32 	[%rd5], %f73;
	ld.global.f32 	%f74, [%rd48+20];
	ld.global.f32 	%f75, [%rd50+20];
	fma.rn.f32 	%f76, %f74, %f75, %f73;
	st.global.f32 	[%rd5], %f76;
	ld.global.f32 	%f77, [%rd48+24];
	ld.global.f32 	%f78, [%rd50+24];
	fma.rn.f32 	%f79, %f77, %f78, %f76;
	st.global.f32 	[%rd5], %f79;
	ld.global.f32 	%f80, [%rd48+28];
	ld.global.f32 	%f81, [%rd50+28];
	fma.rn.f32 	%f96, %f80, %f81, %f79;
	st.global.f32 	[%rd5], %f96;
	add.s64 	%rd64, %rd64, 8;
$L__BB0_8:
	setp.eq.s64 	%p9, %rd19, 0;
	@%p9 bra 	$L__BB0_14;
	and.b64  	%rd66, %rd36, 3;
	setp.lt.u64 	%p10, %rd19, 4;
	@%p10 bra 	$L__BB0_11;
	add.s64 	%rd51, %rd7, %rd64;
	shl.b64 	%rd52, %rd51, 2;
	add.s64 	%rd53, %rd2, %rd52;
	ld.global.f32 	%f82, [%rd53];
	shl.b64 	%rd54, %rd64, 2;
	add.s64 	%rd55, %rd1, %rd54;
	ld.global.f32 	%f83, [%rd55];
	fma.rn.f32 	%f84, %f82, %f83, %f96;
	st.global.f32 	[%rd5], %f84;
	ld.global.f32 	%f85, [%rd53+4];
	ld.global.f32 	%f86, [%rd55+4];
	fma.rn.f32 	%f87, %f85, %f86, %f84;
	st.global.f32 	[%rd5], %f87;
	ld.global.f32 	%f88, [%rd53+8];
	ld.global.f32 	%f89, [%rd55+8];
	fma.rn.f32 	%f90, %f88, %f89, %f87;
	st.global.f32 	[%rd5], %f90;
	ld.global.f32 	%f91, [%rd53+12];
	ld.global.f32 	%f92, [%rd55+12];
	fma.rn.f32 	%f96, %f91, %f92, %f90;
	st.global.f32 	[%rd5], %f96;
	add.s64 	%rd64, %rd64, 4;
$L__BB0_11:
	setp.eq.s64 	%p11, %rd66, 0;
	@%p11 bra 	$L__BB0_14;
	shl.b64 	%rd56, %rd64, 2;
	add.s64 	%rd68, %rd1, %rd56;
	add.s64 	%rd57, %rd64, %rd6;
	add.s64 	%rd58, %rd57, %rd3;
	shl.b64 	%rd59, %rd58, 2;
	add.s64 	%rd67, %rd2, %rd59;
$L__BB0_13:
	.pragma "nounroll";
	ld.global.f32 	%f93, [%rd67];
	ld.global.f32 	%f94, [%rd68];
	fma.rn.f32 	%f96, %f93, %f94, %f96;
	st.global.f32 	[%rd5], %f96;
	add.s64 	%rd68, %rd68, 4;
	add.s64 	%rd67, %rd67, 4;
	add.s64 	%rd66, %rd66, -1;
	setp.ne.s64 	%p12, %rd66, 0;
	@%p12 bra 	$L__BB0_13;
$L__BB0_14:
	ret;

}
	// .globl	_Z15cuda_gaussian1dIdEvPT_S1_S1_llll
.visible .entry _Z15cuda_gaussian1dIdEvPT_S1_S1_llll(
	.param .u64 .ptr .align 1 _Z15cuda_gaussian1dIdEvPT_S1_S1_llll_param_0,
	.param .u64 .ptr .align 1 _Z15cuda_gaussian1dIdEvPT_S1_S1_llll_param_1,
	.param .u64 .ptr .align 1 _Z15cuda_gaussian1dIdEvPT_S1_S1_llll_param_2,
	.param .u64 _Z15cuda_gaussian1dIdEvPT_S1_S1_llll_param_3,
	.param .u64 _Z15cuda_gaussian1dIdEvPT_S1_S1_llll_param_4,
	.param .u64 _Z15cuda_gaussian1dIdEvPT_S1_S1_llll_param_5,
	.param .u64 _Z15cuda_gaussian1dIdEvPT_S1_S1_llll_param_6
)
{
	.reg .pred 	%p<13>;
	.reg .b32 	%r<9>;
	.reg .b64 	%rd<70>;
	.reg .b64 	%fd<100>;

	ld.param.u64 	%rd37, [_Z15cuda_gaussian1dIdEvPT_S1_S1_llll_param_0];
	ld.param.u64 	%rd38, [_Z15cuda_gaussian1dIdEvPT_S1_S1_llll_param_1];
	ld.param.u64 	%rd33, [_Z15cuda_gaussian1dIdEvPT_S1_S1_llll_param_2];
	ld.param.u64 	%rd39, [_Z15cuda_gaussian1dIdEvPT_S1_S1_llll_param_3];
	ld.param.u64 	%rd34, [_Z15cuda_gaussian1dIdEvPT_S1_S1_llll_param_4];
	ld.param.u64 	%rd35, [_Z15cuda_gaussian1dIdEvPT_S1_S1_llll_param_5];
	ld.param.u64 	%rd36, [_Z15cuda_gaussian1dIdEvPT_S1_S1_llll_param_6];
	cvta.to.global.u64 	%rd1, %rd38;
	cvta.to.global.u64 	%rd2, %rd37;
	mov.u32 	%r1, %ntid.x;
	mov.u32 	%r2, %ctaid.x;
	mov.u32 	%r3, %tid.x;
	mad.lo.s32 	%r4, %r1, %r2, %r3;
	cvt.u64.u32 	%rd3, %r4;
	mov.u32 	%r5, %ntid.y;
	mov.u32 	%r6, %ctaid.y;
	mov.u32 	%r7, %tid.y;
	mad.lo.s32 	%r8, %r5, %r6, %r7;
	cvt.u64.u32 	%rd4, %r8;
	setp.le.s64 	%p1, %rd39, %rd4;
	setp.le.s64 	%p2, %rd34, %rd3;
	or.pred  	%p3, %p1, %p2;
	@%p3 bra 	$L__BB1_14;
	cvta.to.global.u64 	%rd40, %rd33;
	mad.lo.s64 	%rd41, %rd34, %rd4, %rd3;
	shl.b64 	%rd42, %rd41, 3;
	add.s64 	%rd5, %rd40, %rd42;
	mov.b64 	%rd43, 0;
	st.global.u64 	[%rd5], %rd43;
	setp.lt.s64 	%p4, %rd36, 1;
	@%p4 bra 	$L__BB1_14;
	mul.lo.s64 	%rd6, %rd35, %rd4;
	add.s64 	%rd7, %rd6, %rd3;
	and.b64  	%rd8, %rd36, 15;
	setp.lt.u64 	%p5, %rd36, 16;
	mov.b64 	%rd65, 0;
	mov.f64 	%fd96, 0d0000000000000000;
	@%p5 bra 	$L__BB1_5;
	and.b64  	%rd65, %rd36, 9223372036854775792;
	shl.b64 	%rd45, %rd7, 3;
	add.s64 	%rd46, %rd45, %rd2;
	add.s64 	%rd62, %rd46, 64;
	add.s64 	%rd61, %rd1, 64;
	mov.f64 	%fd96, 0d0000000000000000;
	mov.u64 	%rd63, %rd65;
$L__BB1_4:
	.pragma "nounroll";
	ld.global.f64 	%fd12, [%rd62+-64];
	ld.global.f64 	%fd13, [%rd61+-64];
	fma.rn.f64 	%fd14, %fd12, %fd13, %fd96;
	st.global.f64 	[%rd5], %fd14;
	ld.global.f64 	%fd15, [%rd62+-56];
	ld.global.f64 	%fd16, [%rd61+-56];
	fma.rn.f64 	%fd17, %fd15, %fd16, %fd14;
	st.global.f64 	[%rd5], %fd17;
	ld.global.f64 	%fd18, [%rd62+-48];
	ld.global.f64 	%fd19, [%rd61+-48];
	fma.rn.f64 	%fd20, %fd18, %fd19, %fd17;
	st.global.f64 	[%rd5], %fd20;
	ld.global.f64 	%fd21, [%rd62+-40];
	ld.global.f64 	%fd22, [%rd61+-40];
	fma.rn.f64 	%fd23, %fd21, %fd22, %fd20;
	st.global.f64 	[%rd5], %fd23;
	ld.global.f64 	%fd24, [%rd62+-32];
	ld.global.f64 	%fd25, [%rd61+-32];
	fma.rn.f64 	%fd26, %fd24, %fd25, %fd23;
	st.global.f64 	[%rd5], %fd26;
	ld.global.f64 	%fd27, [%rd62+-24];
	ld.global.f64 	%fd28, [%rd61+-24];
	fma.rn.f64 	%fd29, %fd27, %fd28, %fd26;
	st.global.f64 	[%rd5], %fd29;
	ld.global.f64 	%fd30, [%rd62+-16];
	ld.global.f64 	%fd31, [%rd61+-16];
	fma.rn.f64 	%fd32, %fd30, %fd31, %fd29;
	st.global.f64 	[%rd5], %fd32;
	ld.global.f64 	%fd33, [%rd62+-8];
	ld.global.f64 	%fd34, [%rd61+-8];
	fma.rn.f64 	%fd35, %fd33, %fd34, %fd32;
	st.global.f64 	[%rd5], %fd35;
	ld.global.f64 	%fd36, [%rd62];
	ld.global.f64 	%fd37, [%rd61];
	fma.rn.f64 	%fd38, %fd36, %fd37, %fd35;
	st.global.f64 	[%rd5], %fd38;
	ld.global.f64 	%fd39, [%rd62+8];
	ld.global.f64 	%fd40, [%rd61+8];
	fma.rn.f64 	%fd41, %fd39, %fd40, %fd38;
	st.global.f64 	[%rd5], %fd41;
	ld.global.f64 	%fd42, [%rd62+16];
	ld.global.f64 	%fd43, [%rd61+16];
	fma.rn.f64 	%fd44, %fd42, %fd43, %fd41;
	st.global.f64 	[%rd5], %fd44;
	ld.global.f64 	%fd45, [%rd62+24];
	ld.global.f64 	%fd46, [%rd61+24];
	fma.rn.f64 	%fd47, %fd45, %fd46, %fd44;
	st.global.f64 	[%rd5], %fd47;
	ld.global.f64 	%fd48, [%rd62+32];
	ld.global.f64 	%fd49, [%rd61+32];
	fma.rn.f64 	%fd50, %fd48, %fd49, %fd47;
	st.global.f64 	[%rd5], %fd50;
	ld.global.f64 	%fd51, [%rd62+40];
	ld.global.f64 	%fd52, [%rd61+40];
	fma.rn.f64 	%fd53, %fd51, %fd52, %fd50;
	st.global.f64 	[%rd5], %fd53;
	ld.global.f64 	%fd54, [%rd62+48];
	ld.global.f64 	%fd55, [%rd61+48];
	fma.rn.f64 	%fd56, %fd54, %fd55, %fd53;
	st.global.f64 	[%rd5], %fd56;
	ld.global.f64 	%fd57, [%rd62+56];
	ld.global.f64 	%fd58, [%rd61+56];
	fma.rn.f64 	%fd96, %fd57, %fd58, %fd56;
	st.global.f64 	[%rd5], %fd96;
	add.s64 	%rd63, %rd63, -16;
	add.s64 	%rd62, %rd62, 128;
	add.s64 	%rd61, %rd61, 128;
	setp.ne.s64 	%p6, %rd63, 0;
	@%p6 bra 	$L__BB1_4;
$L__BB1_5:
	setp.eq.s64 	%p7, %rd8, 0;
	@%p7 bra 	$L__BB1_14;
	and.b64  	%rd19, %rd36, 7;
	setp.lt.u64 	%p8, %rd8, 8;
	@%p8 bra 	$L__BB1_8;
	add.s64 	%rd47, %rd7, %rd65;
	shl.b64 	%rd48, %rd47, 3;
	add.s64 	%rd49, %rd2, %rd48;
	ld.global.f64 	%fd59, [%rd49];
	shl.b64 	%rd50, %rd65, 3;
	add.s64 	%rd51, %rd1, %rd50;
	ld.global.f64 	%fd60, [%rd51];
	fma.rn.f64 	%fd61, %fd59, %fd60, %fd96;
	st.global.f64 	[%rd5], %fd61;
	ld.global.f64 	%fd62, [%rd49+8];
	ld.global.f64 	%fd63, [%rd51+8];
	fma.rn.f64 	%fd64, %fd62, %fd63, %fd61;
	st.global.f64 	[%rd5], %fd64;
	ld.global.f64 	%fd65, [%rd49+16];
	ld.global.f64 	%fd66, [%rd51+16];
	fma.rn.f64 	%fd67, %fd65, %fd66, %fd64;
	st.global.f64 	[%rd5], %fd67;
	ld.global.f64 	%fd68, [%rd49+24];
	ld.global.f64 	%fd69, [%rd51+24];
	fma.rn.f64 	%fd70, %fd68, %fd69, %fd67;
	st.global.f64 	[%rd5], %fd70;
	ld.global.f64 	%fd71, [%rd49+32];
	ld.global.f64 	%fd72, [%rd51+32];
	fma.rn.f64 	%fd73, %fd71, %fd72, %fd70;
	st.global.f64 	[%rd5], %fd73;
	ld.global.f64 	%fd74, [%rd49+40];
	ld.global.f64 	%fd75, [%rd51+40];
	fma.rn.f64 	%fd76, %fd74, %fd75, %fd73;
	st.global.f64 	[%rd5], %fd76;
	ld.global.f64 	%fd77, [%rd49+48];
	ld.global.f64 	%fd78, [%rd51+48];
	fma.rn.f64 	%fd79, %fd77, %fd78, %fd76;
	st.global.f64 	[%rd5], %fd79;
	ld.global.f64 	%fd80, [%rd49+56];
	ld.global.f64 	%fd81, [%rd51+56];
	fma.rn.f64 	%fd96, %fd80, %fd81, %fd79;
	st.global.f64 	[%rd5], %fd96;
	add.s64 	%rd65, %rd65, 8;
$L__BB1_8:
	setp.eq.s64 	%p9, %rd19, 0;
	@%p9 bra 	$L__BB1_14;
	and.b64  	%rd67, %rd36, 3;
	setp.lt.u64 	%p10, %rd19, 4;
	@%p10 bra 	$L__BB1_11;
	add.s64 	%rd52, %rd7, %rd65;
	shl.b64 	%rd53, %rd52, 3;
	add.s64 	%rd54, %rd2, %rd53;
	ld.global.f64 	%fd82, [%rd54];
	shl.b64 	%rd55, %rd65, 3;
	add.s64 	%rd56, %rd1, %rd55;
	ld.global.f64 	%fd83, [%rd56];
	fma.rn.f64 	%fd84, %fd82, %fd83, %fd96;
	st.global.f64 	[%rd5], %fd84;
	ld.global.f64 	%fd85, [%rd54+8];
	ld.global.f64 	%fd86, [%rd56+8];
	fma.rn.f64 	%fd87, %fd85, %fd86, %fd84;
	st.global.f64 	[%rd5], %fd87;
	ld.global.f64 	%fd88, [%rd54+16];
	ld.global.f64 	%fd89, [%rd56+16];
	fma.rn.f64 	%fd90, %fd88, %fd89, %fd87;
	st.global.f64 	[%rd5], %fd90;
	ld.global.f64 	%fd91, [%rd54+24];
	ld.global.f64 	%fd92, [%rd56+24];
	fma.rn.f64 	%fd96, %fd91, %fd92, %fd90;
	st.global.f64 	[%rd5], %fd96;
	add.s64 	%rd65, %rd65, 4;
$L__BB1_11:
	setp.eq.s64 	%p11, %rd67, 0;
	@%p11 bra 	$L__BB1_14;
	shl.b64 	%rd57, %rd65, 3;
	add.s64 	%rd69, %rd1, %rd57;
	add.s64 	%rd58, %rd65, %rd6;
	add.s64 	%rd59, %rd58, %rd3;
	shl.b64 	%rd60, %rd59, 3;
	add.s64 	%rd68, %rd2, %rd60;
$L__BB1_13:
	.pragma "nounroll";
	ld.global.f64 	%fd93, [%rd68];
	ld.global.f64 	%fd94, [%rd69];
	fma.rn.f64 	%fd96, %fd93, %fd94, %fd96;
	st.global.f64 	[%rd5], %fd96;
	add.s64 	%rd69, %rd69, 8;
	add.s64 	%rd68, %rd68, 8;
	add.s64 	%rd67, %rd67, -1;
	setp.ne.s64 	%p12, %rd67, 0;
	@%p12 bra 	$L__BB1_13;
$L__BB1_14:
	ret;

}


// ===== COMPILED SASS (sm_100) =====

	.target	sm_100

	.elftype	@"ET_EXEC"


//--------------------- .note.nv.tkinfo           --------------------------
	.section	.note.nv.tkinfo,"",@"SHT_NOTE"
	.sectionflags	@"SHF_NOTE_NV_TKINFO"
	.tkinfo
        /*0018*/ 	.word	0x00000002
        /*0030*/ 	.string	""
        /*0030*/ 	.string	"ptxas"
        /*0030*/ 	.string	"Cuda compilation tools, release 13.0, V13.0.88"
        /*0030*/ 	.string	"Build cuda_13.0.r13.0/compiler.36424714_0"
        /*0030*/ 	.string	"-arch sm_100 -m 64 "



//--------------------- .note.nv.cuinfo           --------------------------
	.section	.note.nv.cuinfo,"",@"SHT_NOTE"
	.sectionflags	@"SHF_NOTE_NV_CUINFO"
        /*0018*/ 	.short	0x0002
        /*001a*/ 	.short	0x0064
        /*001c*/ 	.short	0x0082
	.zero		2


//--------------------- .nv.info                  --------------------------
	.section	.nv.info,"",@"SHT_CUDA_INFO"
	.align	4


	//----- nvinfo : EIATTR_REGCOUNT
	.align		4
        /*0000*/ 	.byte	0x04, 0x2f
        /*0002*/ 	.short	(.L_1 - .L_0)
	.align		4
.L_0:
        /*0004*/ 	.word	index@(_Z15cuda_gaussian1dIfEvPT_S1_S1_llll)
        /*0008*/ 	.word	0x0000001e


	//----- nvinfo : EIATTR_FRAME_SIZE
	.align		4
.L_1:
        /*000c*/ 	.byte	0x04, 0x11
        /*000e*/ 	.short	(.L_3 - .L_2)
	.align		4
.L_2:
        /*0010*/ 	.word	index@(_Z15cuda_gaussian1dIfEvPT_S1_S1_llll)
        /*0014*/ 	.word	0x00000000


	//----- nvinfo : EIATTR_REGCOUNT
	.align		4
.L_3:
        /*0018*/ 	.byte	0x04, 0x2f
        /*001a*/ 	.short	(.L_5 - .L_4)
	.align		4
.L_4:
        /*001c*/ 	.word	index@(_Z15cuda_gaussian1dIdEvPT_S1_S1_llll)
        /*0020*/ 	.word	0x00000020


	//----- nvinfo : EIATTR_FRAME_SIZE
	.align		4
.L_5:
        /*0024*/ 	.byte	0x04, 0x11
        /*0026*/ 	.short	(.L_7 - .L_6)
	.align		4
.L_6:
        /*0028*/ 	.word	index@(_Z15cuda_gaussian1dIdEvPT_S1_S1_llll)
        /*002c*/ 	.word	0x00000000


	//----- nvinfo : EIATTR_MIN_STACK_SIZE
	.align		4
.L_7:
        /*0030*/ 	.byte	0x04, 0x12
        /*0032*/ 	.short	(.L_9 - .L_8)
	.align		4
.L_8:
        /*0034*/ 	.word	index@(_Z15cuda_gaussian1dIdEvPT_S1_S1_llll)
        /*0038*/ 	.word	0x00000000


	//----- nvinfo : EIATTR_MIN_STACK_SIZE
	.align		4
.L_9:
        /*003c*/ 	.byte	0x04, 0x12
        /*003e*/ 	.short	(.L_11 - .L_10)
	.align		4
.L_10:
        /*0040*/ 	.word	index@(_Z15cuda_gaussian1dIfEvPT_S1_S1_llll)
        /*0044*/ 	.word	0x00000000
.L_11:


//--------------------- .nv.compat                --------------------------
	.section	.nv.compat,"",@"SHT_CUDA_COMPAT_INFO"
	.align	4
        /*0000*/ 	.byte	0x02, 0x09, 0x00, 0x00, 0x02, 0x02, 0x01, 0x00, 0x02, 0x05, 0x05, 0x00, 0x03, 0x07, 0x01, 0x01
        /*0010*/ 	.byte	0x02, 0x03, 0x00, 0x00, 0x02, 0x06, 0x01, 0x00, 0x04, 0x0b, 0x08, 0x00, 0x01, 0x00, 0x00, 0x00
        /*0020*/ 	.byte	0x00, 0x00, 0x00, 0x00


//--------------------- .nv.info._Z15cuda_gaussian1dIdEvPT_S1_S1_llll --------------------------
	.section	.nv.info._Z15cuda_gaussian1dIdEvPT_S1_S1_llll,"",@"SHT_CUDA_INFO"
	.sectionflags	@""
	.align	4


	//----- nvinfo : EIATTR_CUDA_API_VERSION
	.align		4
        /*0000*/ 	.byte	0x04, 0x37
        /*0002*/ 	.short	(.L_13 - .L_12)
.L_12:
        /*0004*/ 	.word	0x00000082


	//----- nvinfo : EIATTR_KPARAM_INFO
	.align		4
.L_13:
        /*0008*/ 	.byte	0x04, 0x17
        /*000a*/ 	.short	(.L_15 - .L_14)
.L_14:
        /*000c*/ 	.word	0x00000000
        /*0010*/ 	.short	0x0006
        /*0012*/ 	.short	0x0030
        /*0014*/ 	.byte	0x00, 0xf0, 0x21, 0x00


	//----- nvinfo : EIATTR_KPARAM_INFO
	.align		4
.L_15:
        /*0018*/ 	.byte	0x04, 0x17
        /*001a*/ 	.short	(.L_17 - .L_16)
.L_16:
        /*001c*/ 	.word	0x00000000
        /*0020*/ 	.short	0x0005
        /*0022*/ 	.short	0x0028
        /*0024*/ 	.byte	0x00, 0xf0, 0x21, 0x00


	//----- nvinfo : EIATTR_KPARAM_INFO
	.align		4
.L_17:
        /*0028*/ 	.byte	0x04, 0x17
        /*002a*/ 	.short	(.L_19 - .L_18)
.L_18:
        /*002c*/ 	.word	0x00000000
        /*0030*/ 	.short	0x0004
        /*0032*/ 	.short	0x0020
        /*0034*/ 	.byte	0x00, 0xf0, 0x21, 0x00


	//----- nvinfo : EIATTR_KPARAM_INFO
	.align		4
.L_19:
        /*0038*/ 	.byte	0x04, 0x17
        /*003a*/ 	.short	(.L_21 - .L_20)
.L_20:
        /*003c*/ 	.word	0x00000000
        /*0040*/ 	.short	0x0003
        /*0042*/ 	.short	0x0018
        /*0044*/ 	.byte	0x00, 0xf0, 0x21, 0x00


	//----- nvinfo : EIATTR_KPARAM_INFO
	.align		4
.L_21:
        /*0048*/ 	.byte	0x04, 0x17
        /*004a*/ 	.short	(.L_23 - .L_22)
.L_22:
        /*004c*/ 	.word	0x00000000
        /*0050*/ 	.short	0x0002
        /*0052*/ 	.short	0x0010
        /*0054*/ 	.byte	0x00, 0xf5, 0x21, 0x00


	//----- nvinfo : EIATTR_KPARAM_INFO
	.align		4
.L_23:
        /*0058*/ 	.byte	0x04, 0x17
        /*005a*/ 	.short	(.L_25 - .L_24)
.L_24:
        /*005c*/ 	.word	0x00000000
        /*0060*/ 	.short	0x0001
        /*0062*/ 	.short	0x0008
        /*0064*/ 	.byte	0x00, 0xf5, 0x21, 0x00


	//----- nvinfo : EIATTR_KPARAM_INFO
	.align		4
.L_25:
        /*0068*/ 	.byte	0x04, 0x17
        /*006a*/ 	.short	(.L_27 - .L_26)
.L_26:
        /*006c*/ 	.word	0x00000000
        /*0070*/ 	.short	0x0000
        /*0072*/ 	.short	0x0000
        /*0074*/ 	.byte	0x00, 0xf5, 0x21, 0x00


	//----- nvinfo : EIATTR_SPARSE_MMA_MASK
	.align		4
.L_27:
        /*0078*/ 	.byte	0x03, 0x50
        /*007a*/ 	.short	0x0000


	//----- nvinfo : EIATTR_MAXREG_COUNT
	.align		4
        /*007c*/ 	.byte	0x03, 0x1b
        /*007e*/ 	.short	0x00ff


	//----- nvinfo : EIATTR_MERCURY_ISA_VERSION
	.align		4
        /*0080*/ 	.byte	0x03, 0x5f
        /*0082*/ 	.short	0x0101


	//----- nvinfo : EIATTR_VRC_CTA_INIT_COUNT
	.align		4
        /*0084*/ 	.byte	0x02, 0x4a
	.zero		1
	.zero		1


	//----- nvinfo : EIATTR_EXIT_INSTR_OFFSETS
	.align		4
        /*0088*/ 	.byte	0x04, 0x1c
        /*008a*/ 	.short	(.L_29 - .L_28)


	//   ....[0]....
.L_28:
        /*008c*/ 	.word	0x000000f0


	//   ....[1]....
        /*0090*/ 	.word	0x000001b0


	//   ....[2]....
        /*0094*/ 	.word	0x000007f0


	//   ....[3]....
        /*0098*/ 	.word	0x00000b00


	//   ....[4]....
        /*009c*/ 	.word	0x00000d20


	//   ....[5]....
        /*00a0*/ 	.word	0x00000ef0


	//----- nvinfo : EIATTR_CBANK_PARAM_SIZE
	.align		4
.L_29:
        /*00a4*/ 	.byte	0x03, 0x19
        /*00a6*/ 	.short	0x0038


	//----- nvinfo : EIATTR_PARAM_CBANK
	.align		4
        /*00a8*/ 	.byte	0x04, 0x0a
        /*00aa*/ 	.short	(.L_31 - .L_30)
	.align		4
.L_30:
        /*00ac*/ 	.word	index@(.nv.constant0._Z15cuda_gaussian1dIdEvPT_S1_S1_llll)
        /*00b0*/ 	.short	0x0380
        /*00b2*/ 	.short	0x0038


	//----- nvinfo : EIATTR_SW_WAR
	.align		4
.L_31:
        /*00b4*/ 	.byte	0x04, 0x36
        /*00b6*/ 	.short	(.L_33 - .L_32)
.L_32:
        /*00b8*/ 	.word	0x00000008
.L_33:


//--------------------- .nv.info._Z15cuda_gaussian1dIfEvPT_S1_S1_llll --------------------------
	.section	.nv.info._Z15cuda_gaussian1dIfEvPT_S1_S1_llll,"",@"SHT_CUDA_INFO"
	.sectionflags	@""
	.align	4


	//----- nvinfo : EIATTR_CUDA_API_VERSION
	.align		4
        /*0000*/ 	.byte	0x04, 0x37
        /*0002*/ 	.short	(.L_35 - .L_34)
.L_34:
        /*0004*/ 	.word	0x00000082


	//----- nvinfo : EIATTR_KPARAM_INFO
	.align		4
.L_35:
        /*0008*/ 	.byte	0x04, 0x17
        /*000a*/ 	.short	(.L_37 - .L_36)
.L_36:
        /*000c*/ 	.word	0x00000000
        /*0010*/ 	.short	0x0006
        /*0012*/ 	.short	0x0030
        /*0014*/ 	.byte	0x00, 0xf0, 0x21, 0x00


	//----- nvinfo : EIATTR_KPARAM_INFO
	.align		4
.L_37:
        /*0018*/ 	.byte	0x04, 0x17
        /*001a*/ 	.short	(.L_39 - .L_38)
.L_38:
        /*001c*/ 	.word	0x00000000
        /*0020*/ 	.short	0x0005
        /*0022*/ 	.short	0x0028
        /*0024*/ 	.byte	0x00, 0xf0, 0x21, 0x00


	//----- nvinfo : EIATTR_KPARAM_INFO
	.align		4
.L_39:
        /*0028*/ 	.byte	0x04, 0x17
        /*002a*/ 	.short	(.L_41 - .L_40)
.L_40:
        /*002c*/ 	.word	0x00000000
        /*0030*/ 	.short	0x0004
        /*0032*/ 	.short	0x0020
        /*0034*/ 	.byte	0x00, 0xf0, 0x21, 0x00


	//----- nvinfo : EIATTR_KPARAM_INFO
	.align		4
.L_41:
        /*0038*/ 	.byte	0x04, 0x17
        /*003a*/ 	.short	(.L_43 - .L_42)
.L_42:
        /*003c*/ 	.word	0x00000000
        /*0040*/ 	.short	0x0003
        /*0042*/ 	.short	0x0018
        /*0044*/ 	.byte	0x00, 0xf0, 0x21, 0x00


	//----- nvinfo : EIATTR_KPARAM_INFO
	.align		4
.L_43:
        /*0048*/ 	.byte	0x04, 0x17
        /*004a*/ 	.short	(.L_45 - .L_44)
.L_44:
        /*004c*/ 	.word	0x00000000
        /*0050*/ 	.short	0x0002
        /*0052*/ 	.short	0x0010
        /*0054*/ 	.byte	0x00, 0xf5, 0x21, 0x00


	//----- nvinfo : EIATTR_KPARAM_INFO
	.align		4
.L_45:
        /*0058*/ 	.byte	0x04, 0x17
        /*005a*/ 	.short	(.L_47 - .L_46)
.L_46:
        /*005c*/ 	.word	0x00000000
        /*0060*/ 	.short	0x0001
        /*0062*/ 	.short	0x0008
        /*0064*/ 	.byte	0x00, 0xf5, 0x21, 0x00


	//----- nvinfo : EIATTR_KPARAM_INFO
	.align		4
.L_47:
        /*0068*/ 	.byte	0x04, 0x17
        /*006a*/ 	.short	(.L_49 - .L_48)
.L_48:
        /*006c*/ 	.word	0x00000000
        /*0070*/ 	.short	0x0000
        /*0072*/ 	.short	0x0000
        /*0074*/ 	.byte	0x00, 0xf5, 0x21, 0x00


	//----- nvinfo : EIATTR_SPARSE_MMA_MASK
	.align		4
.L_49:
        /*0078*/ 	.byte	0x03, 0x50
        /*007a*/ 	.short	0x0000


	//----- nvinfo : EIATTR_MAXREG_COUNT
	.align		4
        /*007c*/ 	.byte	0x03, 0x1b
        /*007e*/ 	.short	0x00ff


	//----- nvinfo : EIATTR_MERCURY_ISA_VERSION
	.align		4
        /*0080*/ 	.byte	0x03, 0x5f
        /*0082*/ 	.short	0x0101


	//----- nvinfo : EIATTR_VRC_CTA_INIT_COUNT
	.align		4
        /*0084*/ 	.byte	0x02, 0x4a
	.zero		1
	.zero		1


	//----- nvinfo : EIATTR_EXIT_INSTR_OFFSETS
	.align		4
        /*0088*/ 	.byte	0x04, 0x1c
        /*008a*/ 	.short	(.L_51 - .L_50)


	//   ....[0]....
.L_50:
        /*008c*/ 	.word	0x000000f0


	//   ....[1]....
        /*0090*/ 	.word	0x000001b0


	//   ....[2]....
        /*0094*/ 	.word	0x00000800


	//   ....[3]....
        /*0098*/ 	.word	0x00000b10


	//   ....[4]....
        /*009c*/ 	.word	0x00000d30


	//   ....[5]....
        /*00a0*/ 	.word	0x00000ef0


	//----- nvinfo : EIATTR_CBANK_PARAM_SIZE
	.align		4
.L_51:
        /*00a4*/ 	.byte	0x03, 0x19
        /*00a6*/ 	.short	0x0038


	//----- nvinfo : EIATTR_PARAM_CBANK
	.align		4
        /*00a8*/ 	.byte	0x04, 0x0a
        /*00aa*/ 	.short	(.L_53 - .L_52)
	.align		4
.L_52:
        /*00ac*/ 	.word	index@(.nv.constant0._Z15cuda_gaussian1dIfEvPT_S1_S1_llll)
        /*00b0*/ 	.short	0x0380
        /*00b2*/ 	.short	0x0038


	//----- nvinfo : EIATTR_SW_WAR
	.align		4
.L_53:
        /*00b4*/ 	.byte	0x04, 0x36
        /*00b6*/ 	.short	(.L_55 - .L_54)
.L_54:
        /*00b8*/ 	.word	0x00000008
.L_55:


//--------------------- .nv.callgraph             --------------------------
	.section	.nv.callgraph,"",@"SHT_CUDA_CALLGRAPH"
	.align	4
	.sectionentsize	8
	.align		4
        /*0000*/ 	.word	0x00000000
	.align		4
        /*0004*/ 	.word	0xffffffff
	.align		4
        /*0008*/ 	.word	0x00000000
	.align		4
        /*000c*/ 	.word	0xfffffffe
	.align		4
        /*0010*/ 	.word	0x00000000
	.align		4
        /*0014*/ 	.word	0xfffffffd
	.align		4
        /*0018*/ 	.word	0x00000000
	.align		4
        /*001c*/ 	.word	0xfffffffc


//--------------------- .text._Z15cuda_gaussian1dIdEvPT_S1_S1_llll --------------------------
	.section	.text._Z15cuda_gaussian1dIdEvPT_S1_S1_llll,"ax",@progbits
	.align	128
        .global         _Z15cuda_gaussian1dIdEvPT_S1_S1_llll
        .type           _Z15cuda_gaussian1dIdEvPT_S1_S1_llll,@function
        .size           _Z15cuda_gaussian1dIdEvPT_S1_S1_llll,(.L_x_12 - _Z15cuda_gaussian1dIdEvPT_S1_S1_llll)
        .other          _Z15cuda_gaussian1dIdEvPT_S1_S1_llll,@"STO_CUDA_ENTRY STV_DEFAULT"
_Z15cuda_gaussian1dIdEvPT_S1_S1_llll:
.text._Z15cuda_gaussian1dIdEvPT_S1_S1_llll:
[----:B------:R-:W-:Y:S01]  /*0000*/  LDC R1, c[0x0][0x37c] ;  /* 0x0000df00ff017b82 */ /* 0x000fe20000000800 */
[----:B------:R-:W0:Y:S01]  /*0010*/  S2R R6, SR_CTAID.X ;  /* 0x0000000000067919 */ /* 0x000e220000002500 */
[----:B------:R-:W0:Y:S01]  /*0020*/  LDCU UR4, c[0x0][0x360] ;  /* 0x00006c00ff0477ac */ /* 0x000e220008000800 */
[----:B------:R-:W0:Y:S01]  /*0030*/  S2R R7, SR_TID.X ;  /* 0x0000000000077919 */ /* 0x000e220000002100 */
[----:B------:R-:W1:Y:S01]  /*0040*/  LDCU UR5, c[0x0][0x364] ;  /* 0x00006c80ff0577ac */ /* 0x000e620008000800 */
[----:B------:R-:W1:Y:S01]  /*0050*/  S2R R25, SR_CTAID.Y ;  /* 0x0000000000197919 */ /* 0x000e620000002600 */
[----:B------:R-:W2:Y:S01]  /*0060*/  LDCU.64 UR8, c[0x0][0x3a0] ;  /* 0x00007400ff0877ac */ /* 0x000ea20008000a00 */
[----:B------:R-:W1:Y:S01]  /*0070*/  S2R R0, SR_TID.Y ;  /* 0x0000000000007919 */ /* 0x000e620000002200 */
[----:B------:R-:W3:Y:S01]  /*0080*/  LDCU.64 UR6, c[0x0][0x398] ;  /* 0x00007300ff0677ac */ /* 0x000ee20008000a00 */
[----:B0-----:R-:W-:-:S05]  /*0090*/  IMAD R6, R6, UR4, R7 ;  /* 0x0000000406067c24 */ /* 0x001fca000f8e0207 */
[----:B--2---:R-:W-:Y:S01]  /*00a0*/  ISETP.GE.U32.AND P0, PT, R6, UR8, PT ;  /* 0x0000000806007c0c */ /* 0x004fe2000bf06070 */
[----:B-1----:R-:W-:-:S03]  /*00b0*/  IMAD R25, R25, UR5, R0 ;  /* 0x0000000519197c24 */ /* 0x002fc6000f8e0200 */
[----:B------:R-:W-:Y:S02]  /*00c0*/  ISETP.GE.AND.EX P0, PT, RZ, UR9, PT, P0 ;  /* 0x00000009ff007c0c */ /* 0x000fe4000bf06300 */
[----:B---3--:R-:W-:-:S04]  /*00d0*/  ISETP.GE.U32.AND P1, PT, R25, UR6, PT ;  /* 0x0000000619007c0c */ /* 0x008fc8000bf26070 */
[----:B------:R-:W-:-:S13]  /*00e0*/  ISETP.GE.OR.EX P0, PT, RZ, UR7, P0, P1 ;  /* 0x00000007ff007c0c */ /* 0x000fda0008706710 */
[----:B------:R-:W-:Y:S05]  /*00f0*/  @P0 EXIT ;  /* 0x000000000000094d */ /* 0x000fea0003800000 */
[----:B------:R-:W0:Y:S01]  /*0100*/  LDC.64 R8, c[0x0][0x3b0] ;  /* 0x0000ec00ff087b82 */ /* 0x000e220000000a00 */
[----:B------:R-:W1:Y:S01]  /*0110*/  LDCU.64 UR4, c[0x0][0x390] ;  /* 0x00007200ff0477ac */ /* 0x000e620008000a00 */
[----:B------:R-:W-:Y:S01]  /*0120*/  IMAD.MOV.U32 R7, RZ, RZ, RZ ;  /* 0x000000ffff077224 */ /* 0x000fe200078e00ff */
[----:B------:R-:W2:Y:S01]  /*0130*/  LDCU.64 UR6, c[0x0][0x358] ;  /* 0x00006b00ff0677ac */ /* 0x000ea20008000a00 */
[----:B------:R-:W-:-:S04]  /*0140*/  IMAD.WIDE.U32 R2, R25, UR8, R6 ;  /* 0x0000000819027c25 */ /* 0x000fc8000f8e0006 */
[----:B------:R-:W-:Y:S01]  /*0150*/  IMAD R3, R25, UR9, R3 ;  /* 0x0000000919037c24 */ /* 0x000fe2000f8e0203 */
[----:B-1----:R-:W-:-:S04]  /*0160*/  LEA R10, P1, R2, UR4, 0x3 ;  /* 0x00000004020a7c11 */ /* 0x002fc8000f8218ff */
[----:B------:R-:W-:Y:S02]  /*0170*/  LEA.HI.X R11, R2, UR5, R3, 0x3, P1 ;  /* 0x00000005020b7c11 */ /* 0x000fe400088f1c03 */
[----:B0-----:R-:W-:-:S03]  /*0180*/  ISETP.GE.U32.AND P0, PT, R8, 0x1, PT ;  /* 0x000000010800780c */ /* 0x001fc60003f06070 */
[----:B--2---:R0:W-:Y:S01]  /*0190*/  STG.E.64 desc[UR6][R10.64], RZ ;  /* 0x000000ff0a007986 */ /* 0x0041e2000c101b06 */
[----:B------:R-:W-:-:S13]  /*01a0*/  ISETP.GE.AND.EX P0, PT, R9, RZ, PT, P0 ;  /* 0x000000ff0900720c */ /* 0x000fda0003f06300 */
[----:B0-----:R-:W-:Y:S05]  /*01b0*/  @!P0 EXIT ;  /* 0x000000000000894d */ /* 0x001fea0003800000 */
[----:B------:R-:W0:Y:S01]  /*01c0*/  LDCU.64 UR8, c[0x0][0x3a8] ;  /* 0x00007500ff0877ac */ /* 0x000e220008000a00 */
[C---:B------:R-:W-:Y:S02]  /*01d0*/  ISETP.GE.U32.AND P1, PT, R8.reuse, 0x10, PT ;  /* 0x000000100800780c */ /* 0x040fe40003f26070 */
[----:B------:R-:W-:Y:S02]  /*01e0*/  CS2R R2, SRZ ;  /* 0x0000000000027805 */ /* 0x000fe4000001ff00 */
[----:B------:R-:W-:Y:S02]  /*01f0*/  LOP3.LUT R5, R8, 0xf, RZ, 0xc0, !PT ;  /* 0x0000000f08057812 */ /* 0x000fe400078ec0ff */
[----:B------:R-:W-:Y:S02]  /*0200*/  CS2R R20, SRZ ;  /* 0x0000000000147805 */ /* 0x000fe4000001ff00 */
[----:B------:R-:W-:Y:S02]  /*0210*/  ISETP.GE.U32.AND.EX P1, PT, R9, RZ, PT, P1 ;  /* 0x000000ff0900720c */ /* 0x000fe40003f26110 */
[----:B------:R-:W-:-:S04]  /*0220*/  ISETP.NE.U32.AND P0, PT, R5, RZ, PT ;  /* 0x000000ff0500720c */ /* 0x000fc80003f05070 */
[----:B------:R-:W-:Y:S01]  /*0230*/  ISETP.NE.AND.EX P0, PT, RZ, RZ, PT, P0 ;  /* 0x000000ffff00720c */ /* 0x000fe20003f05300 */
[----:B0-----:R-:W-:-:S04]  /*0240*/  IMAD.WIDE.U32 R12, R25, UR8, R6 ;  /* 0x00000008190c7c25 */ /* 0x001fc8000f8e0006 */
[----:B------:R-:W-:-:S04]  /*0250*/  IMAD R4, R25, UR9, RZ ;  /* 0x0000000919047c24 */ /* 0x000fc8000f8e02ff */
[----:B------:R-:W-:Y:S01]  /*0260*/  IMAD.IADD R0, R13, 0x1, R4 ;  /* 0x000000010d007824 */ /* 0x000fe200078e0204 */
[----:B------:R-:W-:Y:S06]  /*0270*/  @!P1 BRA `(.L_x_0) ;  /* 0x00000004005c9947 */ /* 0x000fec0003800000 */
[----:B------:R-:W0:Y:S01]  /*0280*/  LDCU.128 UR12, c[0x0][0x380] ;  /* 0x00007000ff0c77ac */ /* 0x000e220008000c00 */
[----:B------:R-:W-:Y:S02]  /*0290*/  LOP3.LUT R3, R8, 0xfffffff0, RZ, 0xc0, !PT ;  /* 0xfffffff008037812 */ /* 0x000fe400078ec0ff */
[----:B------:R-:W-:Y:S02]  /*02a0*/  CS2R R20, SRZ ;  /* 0x0000000000147805 */ /* 0x000fe4000001ff00 */
[----:B------:R-:W-:Y:S01]  /*02b0*/  LOP3.LUT R2, R9, 0x7fffffff, RZ, 0xc0, !PT ;  /* 0x7fffffff09027812 */ /* 0x000fe200078ec0ff */
[----:B------:R-:W-:-:S04]  /*02c0*/  IMAD.MOV.U32 R9, RZ, RZ, R3 ;  /* 0x000000ffff097224 */ /* 0x000fc800078e0003 */
[----:B------:R-:W-:Y:S01]  /*02d0*/  IMAD.MOV.U32 R24, RZ, RZ, R2 ;  /* 0x000000ffff187224 */ /* 0x000fe200078e0002 */
[----:B0-----:R-:W-:Y:S01]  /*02e0*/  UIADD3 UR4, UP0, UPT, UR14, 0x40, URZ ;  /* 0x000000400e047890 */ /* 0x001fe2000ff1e0ff */
[----:B------:R-:W-:-:S03]  /*02f0*/  LEA R14, P1, R12, UR12, 0x3 ;  /* 0x0000000c0c0e7c11 */ /* 0x000fc6000f8218ff */
[----:B------:R-:W-:Y:S01]  /*0300*/  UIADD3.X UR5, UPT, UPT, URZ, UR15, URZ, UP0, !UPT ;  /* 0x0000000fff057290 */ /* 0x000fe200087fe4ff */
[----:B------:R-:W-:Y:S01]  /*0310*/  LEA.HI.X R15, R12, UR13, R0, 0x3, P1 ;  /* 0x0000000d0c0f7c11 */ /* 0x000fe200088f1c00 */
[----:B------:R-:W-:Y:S01]  /*0320*/  IMAD.U32 R16, RZ, RZ, UR4 ;  /* 0x00000004ff107e24 */ /* 0x000fe2000f8e00ff */
[----:B------:R-:W-:-:S03]  /*0330*/  IADD3 R14, P1, PT, R14, 0x40, RZ ;  /* 0x000000400e0e7810 */ /* 0x000fc60007f3e0ff */
[----:B------:R-:W-:Y:S02]  /*0340*/  IMAD.U32 R17, RZ, RZ, UR5 ;  /* 0x00000005ff117e24 */ /* 0x000fe4000f8e00ff */
[----:B------:R-:W-:-:S08]  /*0350*/  IMAD.X R15, RZ, RZ, R15, P1 ;  /* 0x000000ffff0f7224 */ /* 0x000fd000008e060f */
.L_x_1:
[----:B0-----:R-:W2:Y:S04]  /*0360*/  LDG.E.64 R18, desc[UR6][R14.64+-0x40] ;  /* 0xffffc0060e127981 */ /* 0x001ea8000c1e1b00 */
[----:B------:R-:W2:Y:S02]  /*0370*/  LDG.E.64 R28, desc[UR6][R16.64+-0x40] ;  /* 0xffffc006101c7981 */ /* 0x000ea4000c1e1b00 */
[----:B--2---:R-:W-:-:S07]  /*0380*/  DFMA R28, R18, R28, R20 ;  /* 0x0000001c121c722b */ /* 0x004fce0000000014 */
[----:B------:R0:W-:Y:S04]  /*0390*/  STG.E.64 desc[UR6][R10.64], R28 ;  /* 0x0000001c0a007986 */ /* 0x0001e8000c101b06 */
[----:B------:R-:W2:Y:S04]  /*03a0*/  LDG.E.64 R18, desc[UR6][R14.64+-0x38] ;  /* 0xffffc8060e127981 */ /* 0x000ea8000c1e1b00 */
[----:B------:R-:W2:Y:S02]  /*03b0*/  LDG.E.64 R26, desc[UR6][R16.64+-0x38] ;  /* 0xffffc806101a7981 */ /* 0x000ea4000c1e1b00 */
[----:B--2---:R-:W-:-:S07]  /*03c0*/  DFMA R26, R18, R26, R28 ;  /* 0x0000001a121a722b */ /* 0x004fce000000001c */
[----:B------:R1:W-:Y:S04]  /*03d0*/  STG.E.64 desc[UR6][R10.64], R26 ;  /* 0x0000001a0a007986 */ /* 0x0003e8000c101b06 */
[----:B------:R-:W2:Y:S04]  /*03e0*/  LDG.E.64 R18, desc[UR6][R14.64+-0x30] ;  /* 0xffffd0060e127981 */ /* 0x000ea8000c1e1b00 */
[----:B------:R-:W2:Y:S02]  /*03f0*/  LDG.E.64 R20, desc[UR6][R16.64+-0x30] ;  /* 0xffffd00610147981 */ /* 0x000ea4000c1e1b00 */
[----:B--2---:R-:W-:-:S07]  /*0400*/  DFMA R20, R18, R20, R26 ;  /* 0x000000141214722b */ /* 0x004fce000000001a */
[----:B------:R2:W-:Y:S04]  /*0410*/  STG.E.64 desc[UR6][R10.64], R20 ;  /* 0x000000140a007986 */ /* 0x0005e8000c101b06 */
[----:B------:R-:W3:Y:S04]  /*0420*/  LDG.E.64 R18, desc[UR6][R14.64+-0x28] ;  /* 0xffffd8060e127981 */ /* 0x000ee8000c1e1b00 */
[----:B------:R-:W3:Y:S02]  /*0430*/  LDG.E.64 R22, desc[UR6][R16.64+-0x28] ;  /* 0xffffd80610167981 */ /* 0x000ee4000c1e1b00 */
[----:B---3--:R-:W-:-:S07]  /*0440*/  DFMA R22, R18, R22, R20 ;  /* 0x000000161216722b */ /* 0x008fce0000000014 */
[----:B------:R3:W-:Y:S04]  /*0450*/  STG.E.64 desc[UR6][R10.64], R22 ;  /* 0x000000160a007986 */ /* 0x0007e8000c101b06 */
[----:B------:R-:W4:Y:S04]  /*0460*/  LDG.E.64 R18, desc[UR6][R14.64+-0x20] ;  /* 0xffffe0060e127981 */ /* 0x000f28000c1e1b00 */
[----:B0-----:R-:W4:Y:S02]  /*0470*/  LDG.E.64 R28, desc[UR6][R16.64+-0x20] ;  /* 0xffffe006101c7981 */ /* 0x001f24000c1e1b00 */
[----:B----4-:R-:W-:-:S07]  /*0480*/  DFMA R28, R18, R28, R22 ;  /* 0x0000001c121c722b */ /* 0x010fce0000000016 */
[----:B------:R0:W-:Y:S04]  /*0490*/  STG.E.64 desc[UR6][R10.64], R28 ;  /* 0x0000001c0a007986 */ /* 0x0001e8000c101b06 */
[----:B------:R-:W4:Y:S04]  /*04a0*/  LDG.E.64 R18, desc[UR6][R14.64+-0x18] ;  /* 0xffffe8060e127981 */ /* 0x000f28000c1e1b00 */
[----:B-1----:R-:W4:Y:S02]  /*04b0*/  LDG.E.64 R26, desc[UR6][R16.64+-0x18] ;  /* 0xffffe806101a7981 */ /* 0x002f24000c1e1b00 */
[----:B----4-:R-:W-:-:S07]  /*04c0*/  DFMA R26, R18, R26, R28 ;  /* 0x0000001a121a722b */ /* 0x010fce000000001c */
[----:B------:R1:W-:Y:S04]  /*04d0*/  STG.E.64 desc[UR6][R10.64], R26 ;  /* 0x0000001a0a007986 */ /* 0x0003e8000c101b06 */
[----:B------:R-:W4:Y:S04]  /*04e0*/  LDG.E.64 R18, desc[UR6][R14.64+-0x10] ;  /* 0xfffff0060e127981 */ /* 0x000f28000c1e1b00 */
[----:B--2---:R-:W4:Y:S02]  /*04f0*/  LDG.E.64 R20, desc[UR6][R16.64+-0x10] ;  /* 0xfffff00610147981 */ /* 0x004f24000c1e1b00 */
[----:B----4-:R-:W-:-:S07]  /*0500*/  DFMA R20, R18, R20, R26 ;  /* 0x000000141214722b */ /* 0x010fce000000001a */
[----:B------:R2:W-:Y:S04]  /*0510*/  STG.E.64 desc[UR6][R10.64], R20 ;  /* 0x000000140a007986 */ /* 0x0005e8000c101b06 */
[----:B------:R-:W4:Y:S04]  /*0520*/  LDG.E.64 R18, desc[UR6][R14.64+-0x8] ;  /* 0xfffff8060e127981 */ /* 0x000f28000c1e1b00 */
[----:B---3--:R-:W4:Y:S02]  /*0530*/  LDG.E.64 R22, desc[UR6][R16.64+-0x8] ;  /* 0xfffff80610167981 */ /* 0x008f24000c1e1b00 */
[----:B----4-:R-:W-:-:S07]  /*0540*/  DFMA R22, R18, R22, R20 ;  /* 0x000000161216722b */ /* 0x010fce0000000014 */
        /* <DEDUP_REMOVED lines=26> */
[----:B--2---:R-:W4:Y:S01]  /*06f0*/  LDG.E.64 R20, desc[UR6][R16.64+0x30] ;  /* 0x0000300610147981 */ /* 0x004f22000c1e1b00 */
[----:B------:R-:W-:Y:S01]  /*0700*/  IADD3 R9, P1, PT, R9, -0x10, RZ ;  /* 0xfffffff009097810 */ /* 0x000fe20007f3e0ff */
[----:B----4-:R-:W-:-:S07]  /*0710*/  DFMA R18, R18, R20, R26 ;  /* 0x000000141212722b */ /* 0x010fce000000001a */
[----:B------:R0:W-:Y:S04]  /*0720*/  STG.E.64 desc[UR6][R10.64], R18 ;  /* 0x000000120a007986 */ /* 0x0001e8000c101b06 */
[----:B------:R1:W2:Y:S04]  /*0730*/  LDG.E.64 R20, desc[UR6][R14.64+0x38] ;  /* 0x000038060e147981 */ /* 0x0002a8000c1e1b00 */
[----:B---3--:R3:W2:Y:S01]  /*0740*/  LDG.E.64 R22, desc[UR6][R16.64+0x38] ;  /* 0x0000380610167981 */ /* 0x0086a2000c1e1b00 */
[----:B------:R-:W-:Y:S02]  /*0750*/  IADD3.X R24, PT, PT, R24, -0x1, RZ, P1, !PT ;  /* 0xffffffff18187810 */ /* 0x000fe40000ffe4ff */
[----:B------:R-:W-:-:S02]  /*0760*/  ISETP.NE.U32.AND P1, PT, R9, RZ, PT ;  /* 0x000000ff0900720c */ /* 0x000fc40003f25070 */
[----:B-1----:R-:W-:Y:S02]  /*0770*/  IADD3 R14, P2, PT, R14, 0x80, RZ ;  /* 0x000000800e0e7810 */ /* 0x002fe40007f5e0ff */
[----:B------:R-:W-:Y:S02]  /*0780*/  ISETP.NE.AND.EX P1, PT, R24, RZ, PT, P1 ;  /* 0x000000ff1800720c */ /* 0x000fe40003f25310 */
[----:B---3--:R-:W-:Y:S01]  /*0790*/  IADD3 R16, P3, PT, R16, 0x80, RZ ;  /* 0x0000008010107810 */ /* 0x008fe20007f7e0ff */
[----:B------:R-:W-:-:S04]  /*07a0*/  IMAD.X R15, RZ, RZ, R15, P2 ;  /* 0x000000ffff0f7224 */ /* 0x000fc800010e060f */
[----:B------:R-:W-:Y:S01]  /*07b0*/  IMAD.X R17, RZ, RZ, R17, P3 ;  /* 0x000000ffff117224 */ /* 0x000fe200018e0611 */
[----:B--2---:R-:W-:-:S07]  /*07c0*/  DFMA R20, R20, R22, R18 ;  /* 0x000000161414722b */ /* 0x004fce0000000012 */
[----:B------:R0:W-:Y:S01]  /*07d0*/  STG.E.64 desc[UR6][R10.64], R20 ;  /* 0x000000140a007986 */ /* 0x0001e2000c101b06 */
[----:B------:R-:W-:Y:S05]  /*07e0*/  @P1 BRA `(.L_x_1) ;  /* 0xfffffff800dc1947 */ /* 0x000fea000383ffff */
.L_x_0:
[----:B------:R-:W-:Y:S05]  /*07f0*/  @!P0 EXIT ;  /* 0x000000000000894d */ /* 0x000fea0003800000 */
[----:B------:R-:W-:Y:S02]  /*0800*/  ISETP.GE.U32.AND P1, PT, R5, 0x8, PT ;  /* 0x000000080500780c */ /* 0x000fe40003f26070 */
[----:B------:R-:W-:Y:S02]  /*0810*/  LOP3.LUT R9, R8, 0x7, RZ, 0xc0, !PT ;  /* 0x0000000708097812 */ /* 0x000fe400078ec0ff */
[----:B------:R-:W-:Y:S02]  /*0820*/  ISETP.GE.U32.AND.EX P1, PT, RZ, RZ, PT, P1 ;  /* 0x000000ffff00720c */ /* 0x000fe40003f26110 */
[----:B------:R-:W-:-:S04]  /*0830*/  ISETP.NE.U32.AND P0, PT, R9, RZ, PT ;  /* 0x000000ff0900720c */ /* 0x000fc80003f05070 */
[----:B------:R-:W-:-:S07]  /*0840*/  ISETP.NE.AND.EX P0, PT, RZ, RZ, PT, P0 ;  /* 0x000000ffff00720c */ /* 0x000fce0003f05300 */
[----:B------:R-:W-:Y:S06]  /*0850*/  @!P1 BRA `(.L_x_2) ;  /* 0x0000000000a89947 */ /* 0x000fec0003800000 */
[----:B------:R-:W1:Y:S01]  /*0860*/  LDC.64 R14, c[0x0][0x380] ;  /* 0x0000e000ff0e7b82 */ /* 0x000e620000000a00 */
[----:B------:R-:W-:-:S05]  /*0870*/  IADD3 R5, P1, PT, R3, R12, RZ ;  /* 0x0000000c03057210 */ /* 0x000fca0007f3e0ff */
[----:B0-----:R-:W-:Y:S02]  /*0880*/  IMAD.X R18, R2, 0x1, R0, P1 ;  /* 0x0000000102127824 */ /* 0x001fe400008e0600 */
[----:B------:R-:W0:Y:S01]  /*0890*/  LDC.64 R16, c[0x0][0x388] ;  /* 0x0000e200ff107b82 */ /* 0x000e220000000a00 */
[----:B-1----:R-:W-:-:S04]  /*08a0*/  LEA R14, P1, R5, R14, 0x3 ;  /* 0x0000000e050e7211 */ /* 0x002fc800078218ff */
[----:B------:R-:W-:Y:S02]  /*08b0*/  LEA.HI.X R15, R5, R15, R18, 0x3, P1 ;  /* 0x0000000f050f7211 */ /* 0x000fe400008f1c12 */
[----:B0-----:R-:W-:-:S03]  /*08c0*/  LEA R16, P2, R3, R16, 0x3 ;  /* 0x0000001003107211 */ /* 0x001fc600078418ff */
[----:B------:R-:W2:Y:S01]  /*08d0*/  LDG.E.64 R18, desc[UR6][R14.64] ;  /* 0x000000060e127981 */ /* 0x000ea2000c1e1b00 */
[----:B------:R-:W-:-:S05]  /*08e0*/  LEA.HI.X R17, R3, R17, R2, 0x3, P2 ;  /* 0x0000001103117211 */ /* 0x000fca00010f1c02 */
        /* <DEDUP_REMOVED lines=15> */
[----:B0-----:R-:W4:Y:S04]  /*09e0*/  LDG.E.64 R26, desc[UR6][R14.64+0x20] ;  /* 0x000020060e1a7981 */ /* 0x001f28000c1e1b00 */
[----:B------:R-:W4:Y:S02]  /*09f0*/  LDG.E.64 R18, desc[UR6][R16.64+0x20] ;  /* 0x0000200610127981 */ /* 0x000f24000c1e1b00 */
[----:B----4-:R-:W-:-:S07]  /*0a00*/  DFMA R26, R26, R18, R28 ;  /* 0x000000121a1a722b */ /* 0x010fce000000001c */
[----:B------:R4:W-:Y:S04]  /*0a10*/  STG.E.64 desc[UR6][R10.64], R26 ;  /* 0x0000001a0a007986 */ /* 0x0009e8000c101b06 */
[----:B-1----:R-:W5:Y:S04]  /*0a20*/  LDG.E.64 R22, desc[UR6][R14.64+0x28] ;  /* 0x000028060e167981 */ /* 0x002f68000c1e1b00 */
[----:B------:R-:W5:Y:S02]  /*0a30*/  LDG.E.64 R18, desc[UR6][R16.64+0x28] ;  /* 0x0000280610127981 */ /* 0x000f64000c1e1b00 */
[----:B-----5:R-:W-:-:S07]  /*0a40*/  DFMA R22, R22, R18, R26 ;  /* 0x000000121616722b */ /* 0x020fce000000001a */
[----:B------:R4:W-:Y:S04]  /*0a50*/  STG.E.64 desc[UR6][R10.64], R22 ;  /* 0x000000160a007986 */ /* 0x0009e8000c101b06 */
[----:B------:R-:W5:Y:S04]  /*0a60*/  LDG.E.64 R18, desc[UR6][R14.64+0x30] ;  /* 0x000030060e127981 */ /* 0x000f68000c1e1b00 */
[----:B--2---:R-:W5:Y:S02]  /*0a70*/  LDG.E.64 R20, desc[UR6][R16.64+0x30] ;  /* 0x0000300610147981 */ /* 0x004f64000c1e1b00 */
[----:B-----5:R-:W-:-:S07]  /*0a80*/  DFMA R18, R18, R20, R22 ;  /* 0x000000141212722b */ /* 0x020fce0000000016 */
[----:B------:R4:W-:Y:S04]  /*0a90*/  STG.E.64 desc[UR6][R10.64], R18 ;  /* 0x000000120a007986 */ /* 0x0009e8000c101b06 */
[----:B------:R-:W2:Y:S04]  /*0aa0*/  LDG.E.64 R20, desc[UR6][R14.64+0x38] ;  /* 0x000038060e147981 */ /* 0x000ea8000c1e1b00 */
[----:B---3--:R-:W2:Y:S01]  /*0ab0*/  LDG.E.64 R28, desc[UR6][R16.64+0x38] ;  /* 0x00003806101c7981 */ /* 0x008ea2000c1e1b00 */
[----:B------:R-:W-:-:S05]  /*0ac0*/  IADD3 R3, P1, PT, R3, 0x8, RZ ;  /* 0x0000000803037810 */ /* 0x000fca0007f3e0ff */
[----:B------:R-:W-:Y:S01]  /*0ad0*/  IMAD.X R2, RZ, RZ, R2, P1 ;  /* 0x000000ffff027224 */ /* 0x000fe200008e0602 */
[----:B--2---:R-:W-:-:S07]  /*0ae0*/  DFMA R20, R20, R28, R18 ;  /* 0x0000001c1414722b */ /* 0x004fce0000000012 */
[----:B------:R4:W-:Y:S04]  /*0af0*/  STG.E.64 desc[UR6][R10.64], R20 ;  /* 0x000000140a007986 */ /* 0x0009e8000c101b06 */
.L_x_2:
[----:B------:R-:W-:Y:S05]  /*0b00*/  @!P0 EXIT ;  /* 0x000000000000894d */ /* 0x000fea0003800000 */
[----:B------:R-:W-:Y:S01]  /*0b10*/  ISETP.GE.U32.AND P1, PT, R9, 0x4, PT ;  /* 0x000000040900780c */ /* 0x000fe20003f26070 */
[----:B------:R-:W-:Y:S01]  /*0b20*/  IMAD.MOV.U32 R16, RZ, RZ, RZ ;  /* 0x000000ffff107224 */ /* 0x000fe200078e00ff */
[----:B------:R-:W-:Y:S02]  /*0b30*/  LOP3.LUT R5, R8, 0x3, RZ, 0xc0, !PT ;  /* 0x0000000308057812 */ /* 0x000fe400078ec0ff */
[----:B------:R-:W-:Y:S02]  /*0b40*/  ISETP.GE.U32.AND.EX P1, PT, RZ, RZ, PT, P1 ;  /* 0x000000ffff00720c */ /* 0x000fe40003f26110 */
[----:B------:R-:W-:-:S04]  /*0b50*/  ISETP.NE.U32.AND P0, PT, R5, RZ, PT ;  /* 0x000000ff0500720c */ /* 0x000fc80003f05070 */
[----:B------:R-:W-:-:S07]  /*0b60*/  ISETP.NE.AND.EX P0, PT, R16, RZ, PT, P0 ;  /* 0x000000ff1000720c */ /* 0x000fce0003f05300 */
[----:B------:R-:W-:Y:S06]  /*0b70*/  @!P1 BRA `(.L_x_3) ;  /* 0x0000000000689947 */ /* 0x000fec0003800000 */
[----:B------:R-:W1:Y:S01]  /*0b80*/  LDC.64 R8, c[0x0][0x380] ;  /* 0x0000e000ff087b82 */ /* 0x000e620000000a00 */
[----:B------:R-:W-:-:S05]  /*0b90*/  IADD3 R12, P1, PT, R3, R12, RZ ;  /* 0x0000000c030c7210 */ /* 0x000fca0007f3e0ff */
[----:B------:R-:W-:Y:S02]  /*0ba0*/  IMAD.X R0, R2, 0x1, R0, P1 ;  /* 0x0000000102007824 */ /* 0x000fe400008e0600 */
[----:B------:R-:W2:Y:S01]  /*0bb0*/  LDC.64 R14, c[0x0][0x388] ;  /* 0x0000e200ff0e7b82 */ /* 0x000ea20000000a00 */
[----:B-1----:R-:W-:-:S04]  /*0bc0*/  LEA R8, P1, R12, R8, 0x3 ;  /* 0x000000080c087211 */ /* 0x002fc800078218ff */
[----:B------:R-:W-:Y:S02]  /*0bd0*/  LEA.HI.X R9, R12, R9, R0, 0x3, P1 ;  /* 0x000000090c097211 */ /* 0x000fe400008f1c00 */
[----:B--2---:R-:W-:-:S03]  /*0be0*/  LEA R14, P2, R3, R14, 0x3 ;  /* 0x0000000e030e7211 */ /* 0x004fc600078418ff */
[----:B------:R-:W2:Y:S01]  /*0bf0*/  LDG.E.64 R12, desc[UR6][R8.64] ;  /* 0x00000006080c7981 */ /* 0x000ea2000c1e1b00 */
[----:B------:R-:W-:-:S05]  /*0c00*/  LEA.HI.X R15, R3, R15, R2, 0x3, P2 ;  /* 0x0000000f030f7211 */ /* 0x000fca00010f1c02 */
[----:B0---4-:R-:W2:Y:S02]  /*0c10*/  LDG.E.64 R18, desc[UR6][R14.64] ;  /* 0x000000060e127981 */ /* 0x011ea4000c1e1b00 */
        /* <DEDUP_REMOVED lines=11> */
[----:B------:R-:W2:Y:S01]  /*0cd0*/  LDG.E.64 R26, desc[UR6][R14.64+0x18] ;  /* 0x000018060e1a7981 */ /* 0x000ea2000c1e1b00 */
[----:B------:R-:W-:-:S05]  /*0ce0*/  IADD3 R3, P1, PT, R3, 0x4, RZ ;  /* 0x0000000403037810 */ /* 0x000fca0007f3e0ff */
[----:B------:R-:W-:Y:S01]  /*0cf0*/  IMAD.X R2, RZ, RZ, R2, P1 ;  /* 0x000000ffff027224 */ /* 0x000fe200008e0602 */
[----:B--2---:R-:W-:-:S07]  /*0d00*/  DFMA R20, R20, R26, R22 ;  /* 0x0000001a1414722b */ /* 0x004fce0000000016 */
[----:B------:R1:W-:Y:S04]  /*0d10*/  STG.E.64 desc[UR6][R10.64], R20 ;  /* 0x000000140a007986 */ /* 0x0003e8000c101b06 */
.L_x_3:
[----:B------:R-:W-:Y:S05]  /*0d20*/  @!P0 EXIT ;  /* 0x000000000000894d */ /* 0x000fea0003800000 */
[----:B------:R-:W2:Y:S01]  /*0d30*/  LDC.64 R8, c[0x0][0x388] ;  /* 0x0000e200ff087b82 */ /* 0x000ea20000000a00 */
[----:B------:R-:W-:Y:S02]  /*0d40*/  IMAD.MOV.U32 R14, RZ, RZ, R3 ;  /* 0x000000ffff0e7224 */ /* 0x000fe400078e0003 */
[----:B------:R-:W-:Y:S02]  /*0d50*/  IMAD.MOV.U32 R15, RZ, RZ, R2 ;  /* 0x000000ffff0f7224 */ /* 0x000fe400078e0002 */
[----:B------:R-:W-:-:S03]  /*0d60*/  IMAD.WIDE.U32 R14, R25, UR8, R14 ;  /* 0x00000008190e7c25 */ /* 0x000fc6000f8e000e */
[----:B-1----:R-:W1:Y:S01]  /*0d70*/  LDC.64 R12, c[0x0][0x380] ;  /* 0x0000e000ff0c7b82 */ /* 0x002e620000000a00 */
[----:B------:R-:W-:-:S05]  /*0d80*/  IADD3 R6, P1, PT, R6, R14, RZ ;  /* 0x0000000e06067210 */ /* 0x000fca0007f3e0ff */
[----:B------:R-:W-:Y:S01]  /*0d90*/  IMAD.X R4, R4, 0x1, R15, P1 ;  /* 0x0000000104047824 */ /* 0x000fe200008e060f */
[----:B--2---:R-:W-:-:S04]  /*0da0*/  LEA R8, P0, R3, R8, 0x3 ;  /* 0x0000000803087211 */ /* 0x004fc800078018ff */
[----:B------:R-:W-:Y:S02]  /*0db0*/  LEA.HI.X R9, R3, R9, R2, 0x3, P0 ;  /* 0x0000000903097211 */ /* 0x000fe400000f1c02 */
[----:B-1----:R-:W-:-:S04]  /*0dc0*/  LEA R12, P2, R6, R12, 0x3 ;  /* 0x0000000c060c7211 */ /* 0x002fc800078418ff */
[----:B------:R-:W-:-:S09]  /*0dd0*/  LEA.HI.X R13, R6, R13, R4, 0x3, P2 ;  /* 0x0000000d060d7211 */ /* 0x000fd200010f1c04 */
.L_x_4:
[----:B------:R-:W-:Y:S02]  /*0de0*/  IMAD.MOV.U32 R2, RZ, RZ, R12 ;  /* 0x000000ffff027224 */ /* 0x000fe400078e000c */
[----:B------:R-:W-:Y:S02]  /*0df0*/  IMAD.MOV.U32 R3, RZ, RZ, R13 ;  /* 0x000000ffff037224 */ /* 0x000fe400078e000d */
[----:B------:R-:W-:Y:S02]  /*0e00*/  IMAD.MOV.U32 R6, RZ, RZ, R8 ;  /* 0x000000ffff067224 */ /* 0x000fe400078e0008 */
[----:B------:R-:W-:Y:S02]  /*0e10*/  IMAD.MOV.U32 R7, RZ, RZ, R9 ;  /* 0x000000ffff077224 */ /* 0x000fe400078e0009 */
[----:B------:R-:W0:Y:S04]  /*0e20*/  LDG.E.64 R2, desc[UR6][R2.64] ;  /* 0x0000000602027981 */ /* 0x000e28000c1e1b00 */
[----:B------:R-:W0:Y:S01]  /*0e30*/  LDG.E.64 R6, desc[UR6][R6.64] ;  /* 0x0000000606067981 */ /* 0x000e22000c1e1b00 */
[----:B------:R-:W-:-:S02]  /*0e40*/  IADD3 R5, P0, PT, R5, -0x1, RZ ;  /* 0xffffffff05057810 */ /* 0x000fc40007f1e0ff */
[----:B------:R-:W-:Y:S02]  /*0e50*/  IADD3 R8, P1, PT, R8, 0x8, RZ ;  /* 0x0000000808087810 */ /* 0x000fe40007f3e0ff */
[----:B------:R-:W-:Y:S02]  /*0e60*/  IADD3.X R16, PT, PT, R16, -0x1, RZ, P0, !PT ;  /* 0xffffffff10107810 */ /* 0x000fe400007fe4ff */
[----:B------:R-:W-:Y:S01]  /*0e70*/  ISETP.NE.U32.AND P0, PT, R5, RZ, PT ;  /* 0x000000ff0500720c */ /* 0x000fe20003f05070 */
[----:B------:R-:W-:Y:S01]  /*0e80*/  IMAD.X R9, RZ, RZ, R9, P1 ;  /* 0x000000ffff097224 */ /* 0x000fe200008e0609 */
[----:B------:R-:W-:Y:S02]  /*0e90*/  IADD3 R12, P2, PT, R12, 0x8, RZ ;  /* 0x000000080c0c7810 */ /* 0x000fe40007f5e0ff */
[----:B------:R-:W-:-:S03]  /*0ea0*/  ISETP.NE.AND.EX P0, PT, R16, RZ, PT, P0 ;  /* 0x000000ff1000720c */ /* 0x000fc60003f05300 */
[----:B------:R-:W-:Y:S01]  /*0eb0*/  IMAD.X R13, RZ, RZ, R13, P2 ;  /* 0x000000ffff0d7224 */ /* 0x000fe200010e060d */
[----:B01--4-:R-:W-:-:S07]  /*0ec0*/  DFMA R20, R2, R6, R20 ;  /* 0x000000060214722b */ /* 0x013fce0000000014 */
[----:B------:R1:W-:Y:S02]  /*0ed0*/  STG.E.64 desc[UR6][R10.64], R20 ;  /* 0x000000140a007986 */ /* 0x0003e4000c101b06 */
[----:B------:R-:W-:Y:S05]  /*0ee0*/  @P0 BRA `(.L_x_4) ;  /* 0xfffffffc00bc0947 */ /* 0x000fea000383ffff */
[----:B------:R-:W-:Y:S05]  /*0ef0*/  EXIT ;  /* 0x000000000000794d */ /* 0x000fea0003800000 */
.L_x_5:
[----:B------:R-:W-:-:S00]  /*0f00*/  BRA `(.L_x_5) ;  /* 0xfffffffc00fc7947 */ /* 0x000fc0000383ffff */
[----:B------:R-:W-:-:S00]  /*0f10*/  NOP ;  /* 0x0000000000007918 */ /* 0x000fc00000000000 */
        /* <DEDUP_REMOVED lines=14> */
.L_x_12:


//--------------------- .text._Z15cuda_gaussian1dIfEvPT_S1_S1_llll --------------------------
	.section	.text._Z15cuda_gaussian1dIfEvPT_S1_S1_llll,"ax",@progbits
	.align	128
        .global         _Z15cuda_gaussian1dIfEvPT_S1_S1_llll
        .type           _Z15cuda_gaussian1dIfEvPT_S1_S1_llll,@function
        .size           _Z15cuda_gaussian1dIfEvPT_S1_S1_llll,(.L_x_13 - _Z15cuda_gaussian1dIfEvPT_S1_S1_llll)
        .other          _Z15cuda_gaussian1dIfEvPT_S1_S1_llll,@"STO_CUDA_ENTRY STV_DEFAULT"
_Z15cuda_gaussian1dIfEvPT_S1_S1_llll:
.text._Z15cuda_gaussian1dIfEvPT_S1_S1_llll:
        /* <DEDUP_REMOVED lines=25> */
[----:B--2---:R0:W-:Y:S01]  /*0190*/  STG.E desc[UR6][R4.64], RZ ;  /* 0x000000ff04007986 */ /* 0x0041e2000c101906 */
[----:B------:R-:W-:-:S13]  /*01a0*/  ISETP.GE.AND.EX P0, PT, R9, RZ, PT, P0 ;  /* 0x000000ff0900720c */ /* 0x000fda0003f06300 */
[----:B0-----:R-:W-:Y:S05]  /*01b0*/  @!P0 EXIT ;  /* 0x000000000000894d */ /* 0x001fea0003800000 */
[----:B------:R-:W0:Y:S01]  /*01c0*/  LDCU.64 UR8, c[0x0][0x3a8] ;  /* 0x00007500ff0877ac */ /* 0x000e220008000a00 */
[C---:B------:R-:W-:Y:S01]  /*01d0*/  ISETP.GE.U32.AND P1, PT, R8.reuse, 0x10, PT ;  /* 0x000000100800780c */ /* 0x040fe20003f26070 */
[----:B------:R-:W-:Y:S01]  /*01e0*/  IMAD.MOV.U32 R15, RZ, RZ, RZ ;  /* 0x000000ffff0f7224 */ /* 0x000fe200078e00ff */
[----:B------:R-:W-:Y:S01]  /*01f0*/  LOP3.LUT R16, R8, 0xf, RZ, 0xc0, !PT ;  /* 0x0000000f08107812 */ /* 0x000fe200078ec0ff */
[----:B------:R-:W-:Y:S01]  /*0200*/  IMAD.MOV.U32 R0, RZ, RZ, RZ ;  /* 0x000000ffff007224 */ /* 0x000fe200078e00ff */
[----:B------:R-:W-:Y:S01]  /*0210*/  ISETP.GE.U32.AND.EX P1, PT, R9, RZ, PT, P1 ;  /* 0x000000ff0900720c */ /* 0x000fe20003f26110 */
[----:B------:R-:W-:Y:S01]  /*0220*/  IMAD.MOV.U32 R19, RZ, RZ, RZ ;  /* 0x000000ffff137224 */ /* 0x000fe200078e00ff */
[----:B------:R-:W-:-:S04]  /*0230*/  ISETP.NE.U32.AND P0, PT, R16, RZ, PT ;  /* 0x000000ff1000720c */ /* 0x000fc80003f05070 */
[----:B------:R-:W-:Y:S01]  /*0240*/  ISETP.NE.AND.EX P0, PT, RZ, RZ, PT, P0 ;  /* 0x000000ffff00720c */ /* 0x000fe20003f05300 */
[----:B0-----:R-:W-:-:S04]  /*0250*/  IMAD.WIDE.U32 R6, R11, UR8, R2 ;  /* 0x000000080b067c25 */ /* 0x001fc8000f8e0002 */
[----:B------:R-:W-:-:S04]  /*0260*/  IMAD R13, R11, UR9, RZ ;  /* 0x000000090b0d7c24 */ /* 0x000fc8000f8e02ff */
[----:B------:R-:W-:Y:S01]  /*0270*/  IMAD.IADD R17, R7, 0x1, R13 ;  /* 0x0000000107117824 */ /* 0x000fe200078e020d */
[----:B------:R-:W-:Y:S06]  /*0280*/  @!P1 BRA `(.L_x_6) ;  /* 0x00000004005c9947 */ /* 0x000fec0003800000 */
[----:B------:R-:W0:Y:S01]  /*0290*/  LDCU.128 UR12, c[0x0][0x380] ;  /* 0x00007000ff0c77ac */ /* 0x000e220008000c00 */
[----:B------:R-:W-:Y:S01]  /*02a0*/  LOP3.LUT R0, R9, 0x7fffffff, RZ, 0xc0, !PT ;  /* 0x7fffffff09007812 */ /* 0x000fe200078ec0ff */
[----:B------:R-:W-:Y:S01]  /*02b0*/  IMAD.MOV.U32 R19, RZ, RZ, RZ ;  /* 0x000000ffff137224 */ /* 0x000fe200078e00ff */
[----:B------:R-:W-:-:S03]  /*02c0*/  LOP3.LUT R15, R8, 0xfffffff0, RZ, 0xc0, !PT ;  /* 0xfffffff0080f7812 */ /* 0x000fc600078ec0ff */
[----:B------:R-:W-:Y:S01]  /*02d0*/  IMAD.MOV.U32 R10, RZ, RZ, R0 ;  /* 0x000000ffff0a7224 */ /* 0x000fe200078e0000 */
[----:B------:R-:W-:Y:S01]  /*02e0*/  MOV R9, R15 ;  /* 0x0000000f00097202 */ /* 0x000fe20000000f00 */
        /* <DEDUP_REMOVED lines=8> */
.L_x_7:
[----:B------:R-:W2:Y:S04]  /*0370*/  LDG.E R12, desc[UR6][R22.64+-0x20] ;  /* 0xffffe006160c7981 */ /* 0x000ea8000c1e1900 */
[----:B------:R-:W2:Y:S02]  /*0380*/  LDG.E R14, desc[UR6][R20.64+-0x20] ;  /* 0xffffe006140e7981 */ /* 0x000ea4000c1e1900 */
[----:B-12---:R-:W-:-:S05]  /*0390*/  FFMA R19, R12, R14, R19 ;  /* 0x0000000e0c137223 */ /* 0x006fca0000000013 */
[----:B------:R0:W-:Y:S04]  /*03a0*/  STG.E desc[UR6][R4.64], R19 ;  /* 0x0000001304007986 */ /* 0x0001e8000c101906 */
[----:B------:R-:W2:Y:S04]  /*03b0*/  LDG.E R12, desc[UR6][R22.64+-0x1c] ;  /* 0xffffe406160c7981 */ /* 0x000ea8000c1e1900 */
[----:B------:R-:W2:Y:S02]  /*03c0*/  LDG.E R14, desc[UR6][R20.64+-0x1c] ;  /* 0xffffe406140e7981 */ /* 0x000ea4000c1e1900 */
[----:B--2---:R-:W-:-:S05]  /*03d0*/  FFMA R25, R12, R14, R19 ;  /* 0x0000000e0c197223 */ /* 0x004fca0000000013 */
[----:B------:R1:W-:Y:S04]  /*03e0*/  STG.E desc[UR6][R4.64], R25 ;  /* 0x0000001904007986 */ /* 0x0003e8000c101906 */
[----:B------:R-:W2:Y:S04]  /*03f0*/  LDG.E R12, desc[UR6][R22.64+-0x18] ;  /* 0xffffe806160c7981 */ /* 0x000ea8000c1e1900 */
[----:B------:R-:W2:Y:S02]  /*0400*/  LDG.E R14, desc[UR6][R20.64+-0x18] ;  /* 0xffffe806140e7981 */ /* 0x000ea4000c1e1900 */
[----:B--2---:R-:W-:-:S05]  /*0410*/  FFMA R27, R12, R14, R25 ;  /* 0x0000000e0c1b7223 */ /* 0x004fca0000000019 */
[----:B------:R2:W-:Y:S04]  /*0420*/  STG.E desc[UR6][R4.64], R27 ;  /* 0x0000001b04007986 */ /* 0x0005e8000c101906 */
[----:B------:R-:W0:Y:S04]  /*0430*/  LDG.E R12, desc[UR6][R22.64+-0x14] ;  /* 0xffffec06160c7981 */ /* 0x000e28000c1e1900 */
[----:B------:R-:W0:Y:S02]  /*0440*/  LDG.E R14, desc[UR6][R20.64+-0x14] ;  /* 0xffffec06140e7981 */ /* 0x000e24000c1e1900 */
[----:B0-----:R-:W-:-:S05]  /*0450*/  FFMA R19, R12, R14, R27 ;  /* 0x0000000e0c137223 */ /* 0x001fca000000001b */
[----:B------:R0:W-:Y:S04]  /*0460*/  STG.E desc[UR6][R4.64], R19 ;  /* 0x0000001304007986 */ /* 0x0001e8000c101906 */
[----:B------:R-:W1:Y:S04]  /*0470*/  LDG.E R12, desc[UR6][R22.64+-0x10] ;  /* 0xfffff006160c7981 */ /* 0x000e68000c1e1900 */
[----:B------:R-:W1:Y:S02]  /*0480*/  LDG.E R14, desc[UR6][R20.64+-0x10] ;  /* 0xfffff006140e7981 */ /* 0x000e64000c1e1900 */
[----:B-1----:R-:W-:-:S05]  /*0490*/  FFMA R25, R12, R14, R19 ;  /* 0x0000000e0c197223 */ /* 0x002fca0000000013 */
        /* <DEDUP_REMOVED lines=38> */
[----:B------:R-:W2:Y:S01]  /*0700*/  LDG.E R14, desc[UR6][R20.64+0x18] ;  /* 0x00001806140e7981 */ /* 0x000ea2000c1e1900 */
[----:B------:R-:W-:-:S04]  /*0710*/  IADD3 R9, P1, PT, R9, -0x10, RZ ;  /* 0xfffffff009097810 */ /* 0x000fc80007f3e0ff */
[----:B------:R-:W-:Y:S01]  /*0720*/  IADD3.X R10, PT, PT, R10, -0x1, RZ, P1, !PT ;  /* 0xffffffff0a0a7810 */ /* 0x000fe20000ffe4ff */
[----:B--2---:R-:W-:-:S05]  /*0730*/  FFMA R27, R12, R14, R25 ;  /* 0x0000000e0c1b7223 */ /* 0x004fca0000000019 */
[----:B------:R1:W-:Y:S04]  /*0740*/  STG.E desc[UR6][R4.64], R27 ;  /* 0x0000001b04007986 */ /* 0x0003e8000c101906 */
[----:B------:R2:W0:Y:S04]  /*0750*/  LDG.E R12, desc[UR6][R22.64+0x1c] ;  /* 0x00001c06160c7981 */ /* 0x000428000c1e1900 */
[----:B------:R3:W0:Y:S01]  /*0760*/  LDG.E R14, desc[UR6][R20.64+0x1c] ;  /* 0x00001c06140e7981 */ /* 0x000622000c1e1900 */
[----:B------:R-:W-:-:S04]  /*0770*/  ISETP.NE.U32.AND P1, PT, R9, RZ, PT ;  /* 0x000000ff0900720c */ /* 0x000fc80003f25070 */
[----:B------:R-:W-:Y:S02]  /*0780*/  ISETP.NE.AND.EX P1, PT, R10, RZ, PT, P1 ;  /* 0x000000ff0a00720c */ /* 0x000fe40003f25310 */
[----:B--2---:R-:W-:Y:S02]  /*0790*/  IADD3 R22, P2, PT, R22, 0x40, RZ ;  /* 0x0000004016167810 */ /* 0x004fe40007f5e0ff */
[----:B---3--:R-:W-:-:S03]  /*07a0*/  IADD3 R20, P3, PT, R20, 0x40, RZ ;  /* 0x0000004014147810 */ /* 0x008fc60007f7e0ff */
[----:B------:R-:W-:Y:S01]  /*07b0*/  IMAD.X R23, RZ, RZ, R23, P2 ;  /* 0x000000ffff177224 */ /* 0x000fe200010e0617 */
[----:B------:R-:W-:Y:S01]  /*07c0*/  IADD3.X R21, PT, PT, RZ, R21, RZ, P3, !PT ;  /* 0x00000015ff157210 */ /* 0x000fe20001ffe4ff */
[----:B0-----:R-:W-:-:S05]  /*07d0*/  FFMA R19, R12, R14, R27 ;  /* 0x0000000e0c137223 */ /* 0x001fca000000001b */
[----:B------:R1:W-:Y:S01]  /*07e0*/  STG.E desc[UR6][R4.64], R19 ;  /* 0x0000001304007986 */ /* 0x0003e2000c101906 */
[----:B------:R-:W-:Y:S05]  /*07f0*/  @P1 BRA `(.L_x_7) ;  /* 0xfffffff800dc1947 */ /* 0x000fea000383ffff */
.L_x_6:
[----:B------:R-:W-:Y:S05]  /*0800*/  @!P0 EXIT ;  /* 0x000000000000894d */ /* 0x000fea0003800000 */
[----:B------:R-:W-:Y:S02]  /*0810*/  ISETP.GE.U32.AND P1, PT, R16, 0x8, PT ;  /* 0x000000081000780c */ /* 0x000fe40003f26070 */
[----:B------:R-:W-:Y:S02]  /*0820*/  LOP3.LUT R14, R8, 0x7, RZ, 0xc0, !PT ;  /* 0x00000007080e7812 */ /* 0x000fe400078ec0ff */
[----:B------:R-:W-:Y:S02]  /*0830*/  ISETP.GE.U32.AND.EX P1, PT, RZ, RZ, PT, P1 ;  /* 0x000000ffff00720c */ /* 0x000fe40003f26110 */
[----:B------:R-:W-:-:S04]  /*0840*/  ISETP.NE.U32.AND P0, PT, R14, RZ, PT ;  /* 0x000000ff0e00720c */ /* 0x000fc80003f05070 */
[----:B------:R-:W-:-:S07]  /*0850*/  ISETP.NE.AND.EX P0, PT, RZ, RZ, PT, P0 ;  /* 0x000000ffff00720c */ /* 0x000fce0003f05300 */
[----:B------:R-:W-:Y:S06]  /*0860*/  @!P1 BRA `(.L_x_8) ;  /* 0x0000000000a89947 */ /* 0x000fec0003800000 */
[----:B------:R-:W0:Y:S01]  /*0870*/  LDC.64 R22, c[0x0][0x380] ;  /* 0x0000e000ff167b82 */ /* 0x000e220000000a00 */
[----:B------:R-:W-:-:S05]  /*0880*/  IADD3 R9, P1, PT, R15, R6, RZ ;  /* 0x000000060f097210 */ /* 0x000fca0007f3e0ff */
[----:B------:R-:W-:Y:S02]  /*0890*/  IMAD.X R10, R0, 0x1, R17, P1 ;  /* 0x00000001000a7824 */ /* 0x000fe400008e0611 */
[----:B------:R-:W2:Y:S01]  /*08a0*/  LDC.64 R20, c[0x0][0x388] ;  /* 0x0000e200ff147b82 */ /* 0x000ea20000000a00 */
[----:B0-----:R-:W-:-:S04]  /*08b0*/  LEA R22, P1, R9, R22, 0x2 ;  /* 0x0000001609167211 */ /* 0x001fc800078210ff */
[----:B------:R-:W-:Y:S02]  /*08c0*/  LEA.HI.X R23, R9, R23, R10, 0x2, P1 ;  /* 0x0000001709177211 */ /* 0x000fe400008f140a */
[----:B--2---:R-:W-:-:S03]  /*08d0*/  LEA R20, P2, R15, R20, 0x2 ;  /* 0x000000140f147211 */ /* 0x004fc600078410ff */
[----:B------:R-:W2:Y:S01]  /*08e0*/  LDG.E R10, desc[UR6][R22.64] ;  /* 0x00000006160a7981 */ /* 0x000ea2000c1e1900 */
[----:B------:R-:W-:-:S05]  /*08f0*/  LEA.HI.X R21, R15, R21, R0, 0x2, P2 ;  /* 0x000000150f157211 */ /* 0x000fca00010f1400 */
[----:B------:R-:W2:Y:S02]  /*0900*/  LDG.E R9, desc[UR6][R20.64] ;  /* 0x0000000614097981 */ /* 0x000ea4000c1e1900 */
[----:B--2---:R-:W-:-:S05]  /*0910*/  FFMA R9, R10, R9, R19 ;  /* 0x000000090a097223 */ /* 0x004fca0000000013 */
        /* <DEDUP_REMOVED lines=26> */
[----:B------:R-:W1:Y:S01]  /*0ac0*/  LDG.E R12, desc[UR6][R20.64+0x1c] ;  /* 0x00001c06140c7981 */ /* 0x000e62000c1e1900 */
[----:B------:R-:W-:-:S05]  /*0ad0*/  IADD3 R15, P1, PT, R15, 0x8, RZ ;  /* 0x000000080f0f7810 */ /* 0x000fca0007f3e0ff */
[----:B------:R-:W-:Y:S02]  /*0ae0*/  IMAD.X R0, RZ, RZ, R0, P1 ;  /* 0x000000ffff007224 */ /* 0x000fe400008e0600 */
[----:B-1----:R-:W-:-:S05]  /*0af0*/  FFMA R19, R10, R12, R9 ;  /* 0x0000000c0a137223 */ /* 0x002fca0000000009 */
[----:B------:R2:W-:Y:S02]  /*0b00*/  STG.E desc[UR6][R4.64], R19 ;  /* 0x0000001304007986 */ /* 0x0005e4000c101906 */
.L_x_8:
        /* <DEDUP_REMOVED lines=8> */
[----:B--2---:R-:W0:Y:S01]  /*0b90*/  LDC.64 R8, c[0x0][0x380] ;  /* 0x0000e000ff087b82 */ /* 0x004e220000000a00 */
        /* <DEDUP_REMOVED lines=20> */
[----:B-1----:R-:W2:Y:S01]  /*0ce0*/  LDG.E R19, desc[UR6][R20.64+0xc] ;  /* 0x00000c0614137981 */ /* 0x002ea2000c1e1900 */
[----:B------:R-:W-:-:S04]  /*0cf0*/  IADD3 R15, P1, PT, R15, 0x4, RZ ;  /* 0x000000040f0f7810 */ /* 0x000fc80007f3e0ff */
[----:B------:R-:W-:Y:S01]  /*0d00*/  IADD3.X R0, PT, PT, RZ, R0, RZ, P1, !PT ;  /* 0x00000000ff007210 */ /* 0x000fe20000ffe4ff */
[----:B--2---:R-:W-:-:S05]  /*0d10*/  FFMA R19, R6, R19, R23 ;  /* 0x0000001306137223 */ /* 0x004fca0000000017 */
[----:B------:R0:W-:Y:S03]  /*0d20*/  STG.E desc[UR6][R4.64], R19 ;  /* 0x0000001304007986 */ /* 0x0001e6000c101906 */
.L_x_9:
[----:B------:R-:W-:Y:S05]  /*0d30*/  @!P0 EXIT ;  /* 0x000000000000894d */ /* 0x000fea0003800000 */
[----:B0-----:R-:W0:Y:S01]  /*0d40*/  LDC.64 R6, c[0x0][0x388] ;  /* 0x0000e200ff067b82 */ /* 0x001e220000000a00 */
[----:B------:R-:W-:Y:S02]  /*0d50*/  IMAD.MOV.U32 R16, RZ, RZ, R15 ;  /* 0x000000ffff107224 */ /* 0x000fe400078e000f */
[----:B------:R-:W-:Y:S02]  /*0d60*/  IMAD.MOV.U32 R17, RZ, RZ, R0 ;  /* 0x000000ffff117224 */ /* 0x000fe400078e0000 */
[----:B------:R-:W-:-:S03]  /*0d70*/  IMAD.WIDE.U32 R16, R11, UR8, R16 ;  /* 0x000000080b107c25 */ /* 0x000fc6000f8e0010 */
[----:B--2---:R-:W2:Y:S01]  /*0d80*/  LDC.64 R8, c[0x0][0x380] ;  /* 0x0000e000ff087b82 */ /* 0x004ea20000000a00 */
[----:B------:R-:W-:-:S05]  /*0d90*/  IADD3 R3, P1, PT, R2, R16, RZ ;  /* 0x0000001002037210 */ /* 0x000fca0007f3e0ff */
[----:B------:R-:W-:Y:S01]  /*0da0*/  IMAD.X R16, R13, 0x1, R17, P1 ;  /* 0x000000010d107824 */ /* 0x000fe200008e0611 */
[----:B0-----:R-:W-:-:S04]  /*0db0*/  LEA R11, P0, R15, R6, 0x2 ;  /* 0x000000060f0b7211 */ /* 0x001fc800078010ff */
[----:B------:R-:W-:Y:S02]  /*0dc0*/  LEA.HI.X R14, R15, R7, R0, 0x2, P0 ;  /* 0x000000070f0e7211 */ /* 0x000fe400000f1400 */
[----:B--2---:R-:W-:-:S04]  /*0dd0*/  LEA R8, P2, R3, R8, 0x2 ;  /* 0x0000000803087211 */ /* 0x004fc800078410ff */
[----:B------:R-:W-:-:S09]  /*0de0*/  LEA.HI.X R3, R3, R9, R16, 0x2, P2 ;  /* 0x0000000903037211 */ /* 0x000fd200010f1410 */
.L_x_10:
[----:B------:R-:W-:Y:S01]  /*0df0*/  MOV R6, R11 ;  /* 0x0000000b00067202 */ /* 0x000fe20000000f00 */
[----:B------:R-:W-:Y:S02]  /*0e00*/  IMAD.MOV.U32 R2, RZ, RZ, R8 ;  /* 0x000000ffff027224 */ /* 0x000fe400078e0008 */
[----:B------:R-:W-:-:S03]  /*0e10*/  IMAD.MOV.U32 R7, RZ, RZ, R14 ;  /* 0x000000ffff077224 */ /* 0x000fc600078e000e */
[----:B0-----:R0:W1:Y:S04]  /*0e20*/  LDG.E R0, desc[UR6][R2.64] ;  /* 0x0000000602007981 */ /* 0x001068000c1e1900 */
[----:B------:R-:W1:Y:S01]  /*0e30*/  LDG.E R6, desc[UR6][R6.64] ;  /* 0x0000000606067981 */ /* 0x000e62000c1e1900 */
[----:B------:R-:W-:Y:S02]  /*0e40*/  IADD3 R10, P0, PT, R10, -0x1, RZ ;  /* 0xffffffff0a0a7810 */ /* 0x000fe40007f1e0ff */
[----:B------:R-:W-:Y:S02]  /*0e50*/  IADD3 R11, P1, PT, R11, 0x4, RZ ;  /* 0x000000040b0b7810 */ /* 0x000fe40007f3e0ff */
[----:B------:R-:W-:Y:S02]  /*0e60*/  IADD3.X R12, PT, PT, R12, -0x1, RZ, P0, !PT ;  /* 0xffffffff0c0c7810 */ /* 0x000fe400007fe4ff */
[----:B------:R-:W-:Y:S01]  /*0e70*/  ISETP.NE.U32.AND P0, PT, R10, RZ, PT ;  /* 0x000000ff0a00720c */ /* 0x000fe20003f05070 */
[----:B------:R-:W-:Y:S01]  /*0e80*/  IMAD.X R14, RZ, RZ, R14, P1 ;  /* 0x000000ffff0e7224 */ /* 0x000fe200008e060e */
[----:B------:R-:W-:-:S02]  /*0e90*/  IADD3 R8, P2, PT, R8, 0x4, RZ ;  /* 0x0000000408087810 */ /* 0x000fc40007f5e0ff */
[----:B------:R-:W-:-:S03]  /*0ea0*/  ISETP.NE.AND.EX P0, PT, R12, RZ, PT, P0 ;  /* 0x000000ff0c00720c */ /* 0x000fc60003f05300 */
[----:B0-----:R-:W-:Y:S02]  /*0eb0*/  IMAD.X R3, RZ, RZ, R3, P2 ;  /* 0x000000ffff037224 */ /* 0x001fe400010e0603 */
[----:B-1----:R-:W-:-:S05]  /*0ec0*/  FFMA R19, R0, R6, R19 ;  /* 0x0000000600137223 */ /* 0x002fca0000000013 */
[----:B------:R0:W-:Y:S03]  /*0ed0*/  STG.E desc[UR6][R4.64], R19 ;  /* 0x0000001304007986 */ /* 0x0001e6000c101906 */
[----:B------:R-:W-:Y:S05]  /*0ee0*/  @P0 BRA `(.L_x_10) ;  /* 0xfffffffc00c00947 */ /* 0x000fea000383ffff */
[----:B------:R-:W-:Y:S05]  /*0ef0*/  EXIT ;  /* 0x000000000000794d */ /* 0x000fea0003800000 */
.L_x_11:
        /* <DEDUP_REMOVED lines=16> */
.L_x_13:


//--------------------- .nv.shared.reserved.0     --------------------------
	.section	.nv.shared.reserved.0,"aw",@nobits
	.weak		__nv_reservedSMEM_offset_0_alias
	.size		__nv_reservedSMEM_offset_0_alias, 0, 64
	.other		__nv_reservedSMEM_offset_0_alias,@"STO_CUDA_RESERVED_SHARED STV_DEFAULT"
__nv_reservedSMEM_offset_0_alias:
	.zero		0
	.zero		64


//--------------------- .nv.constant0._Z15cuda_gaussian1dIdEvPT_S1_S1_llll --------------------------
	.section	.nv.constant0._Z15cuda_gaussian1dIdEvPT_S1_S1_llll,"a",@progbits
	.sectionflags	@""
	.align	4
.nv.constant0._Z15cuda_gaussian1dIdEvPT_S1_S1_llll:
	.zero		952


//--------------------- .nv.constant0._Z15cuda_gaussian1dIfEvPT_S1_S1_llll --------------------------
	.section	.nv.constant0._Z15cuda_gaussian1dIfEvPT_S1_S1_llll,"a",@progbits
	.sectionflags	@""
	.align	4
.nv.constant0._Z15cuda_gaussian1dIfEvPT_S1_S1_llll:
	.zero		952


//--------------------- SYMBOLS --------------------------

	.type		.nv.reservedSmem.offset0,@object
	.size		.nv.reservedSmem.offset0,0x4
